	.target	sm_90a

	.elftype	@"ET_EXEC"


//--------------------- .note.nv.tkinfo           --------------------------
	.section	.note.nv.tkinfo,"",@"SHT_NOTE"
	.sectionflags	@"SHF_NOTE_NV_TKINFO"
	.tkinfo
        /*0018*/ 	.word	0x00000002
        /*0030*/ 	.string	""
        /*0030*/ 	.string	"ptxas"
        /*0030*/ 	.string	"Cuda compilation tools, release 13.0, V13.0.88"
        /*0030*/ 	.string	"Build cuda_13.0.r13.0/compiler.36424714_0"
        /*0030*/ 	.string	"-arch sm_90a -m 64 "



//--------------------- .note.nv.cuinfo           --------------------------
	.section	.note.nv.cuinfo,"",@"SHT_NOTE"
	.sectionflags	@"SHF_NOTE_NV_CUINFO"
        /*0018*/ 	.short	0x0002
        /*001a*/ 	.short	0x005a
        /*001c*/ 	.short	0x0082
	.zero		2


//--------------------- .nv.info                  --------------------------
	.section	.nv.info,"",@"SHT_CUDA_INFO"
	.align	4


	//----- nvinfo : EIATTR_REGCOUNT
	.align		4
        /*0000*/ 	.byte	0x04, 0x2f
        /*0002*/ 	.short	(.L_15 - .L_14)
	.align		4
.L_14:
        /*0004*/ 	.word	index@(_ZN7cutlass13device_kernelINS_4gemm6kernel13GemmUniversalIN4cute5tupleIJiiiiEEENS1_10collective13CollectiveMmaINS1_34MainloopSm90TmaGmmaWarpSpecializedILi5ENS5_IJNS4_1CILi1EEESB_SB_EEENS1_35KernelTmaWarpSpecializedCooperativeEEENS5_IJNSA_ILi128EEENSA_ILi64EEESG_EEENS_6half_tENS5_IJlSB_lEEESI_SJ_NS4_8TiledMMAINS4_8MMA_AtomIJNS4_4SM904GMMA25MMA_64x64x16_F32F16F16_SSILNSN_5MajorE0ELSP_0ELNSN_7ScaleInE1ELSQ_1EEEEEENS4_6LayoutINS5_IJNSA_ILi2EEESB_SB_EEENS5_IJSB_NSA_ILi0EEESW_EEEEENS5_IJNS4_10UnderscoreESZ_SZ_EEEEENS4_13SM90_TMA_LOADENS4_14ComposedLayoutINS4_7SwizzleILi3ELi4ELi3EEENS4_18smem_ptr_flag_bitsILi16EEENST_INS5_IJNSA_ILi8EEESG_EEENS5_IJSG_SB_EEEEEEEvNS4_8identityES12_S1C_vS1D_EENS_8epilogue10collective6detail29Sm90TmaWarpSpecializedAdapterINS1G_15DefaultEpilogueISI_SJ_SJ_NS1F_6thread17LinearCombinationISI_Li1EffLNS1K_9ScaleType4KindE0ELNS_15FloatRoundStyleE2ESI_EENS1_15EpilogueDefaultEEEEEvvEEEEvNT_6ParamsE)
        /*0008*/ 	.word	0x000000a8


	//----- nvinfo : EIATTR_FRAME_SIZE
	.align		4
.L_15:
        /*000c*/ 	.byte	0x04, 0x11
        /*000e*/ 	.short	(.L_17 - .L_16)
	.align		4
.L_16:
        /*0010*/ 	.word	index@(_ZN7cutlass13device_kernelINS_4gemm6kernel13GemmUniversalIN4cute5tupleIJiiiiEEENS1_10collective13CollectiveMmaINS1_34MainloopSm90TmaGmmaWarpSpecializedILi5ENS5_IJNS4_1CILi1EEESB_SB_EEENS1_35KernelTmaWarpSpecializedCooperativeEEENS5_IJNSA_ILi128EEENSA_ILi64EEESG_EEENS_6half_tENS5_IJlSB_lEEESI_SJ_NS4_8TiledMMAINS4_8MMA_AtomIJNS4_4SM904GMMA25MMA_64x64x16_F32F16F16_SSILNSN_5MajorE0ELSP_0ELNSN_7ScaleInE1ELSQ_1EEEEEENS4_6LayoutINS5_IJNSA_ILi2EEESB_SB_EEENS5_IJSB_NSA_ILi0EEESW_EEEEENS5_IJNS4_10UnderscoreESZ_SZ_EEEEENS4_13SM90_TMA_LOADENS4_14ComposedLayoutINS4_7SwizzleILi3ELi4ELi3EEENS4_18smem_ptr_flag_bitsILi16EEENST_INS5_IJNSA_ILi8EEESG_EEENS5_IJSG_SB_EEEEEEEvNS4_8identityES12_S1C_vS1D_EENS_8epilogue10collective6detail29Sm90TmaWarpSpecializedAdapterINS1G_15DefaultEpilogueISI_SJ_SJ_NS1F_6thread17LinearCombinationISI_Li1EffLNS1K_9ScaleType4KindE0ELNS_15FloatRoundStyleE2ESI_EENS1_15EpilogueDefaultEEEEEvvEEEEvNT_6ParamsE)
        /*0014*/ 	.word	0x00000000


	//----- nvinfo : EIATTR_MIN_STACK_SIZE
	.align		4
.L_17:
        /*0018*/ 	.byte	0x04, 0x12
        /*001a*/ 	.short	(.L_19 - .L_18)
	.align		4
.L_18:
        /*001c*/ 	.word	index@(_ZN7cutlass13device_kernelINS_4gemm6kernel13GemmUniversalIN4cute5tupleIJiiiiEEENS1_10collective13CollectiveMmaINS1_34MainloopSm90TmaGmmaWarpSpecializedILi5ENS5_IJNS4_1CILi1EEESB_SB_EEENS1_35KernelTmaWarpSpecializedCooperativeEEENS5_IJNSA_ILi128EEENSA_ILi64EEESG_EEENS_6half_tENS5_IJlSB_lEEESI_SJ_NS4_8TiledMMAINS4_8MMA_AtomIJNS4_4SM904GMMA25MMA_64x64x16_F32F16F16_SSILNSN_5MajorE0ELSP_0ELNSN_7ScaleInE1ELSQ_1EEEEEENS4_6LayoutINS5_IJNSA_ILi2EEESB_SB_EEENS5_IJSB_NSA_ILi0EEESW_EEEEENS5_IJNS4_10UnderscoreESZ_SZ_EEEEENS4_13SM90_TMA_LOADENS4_14ComposedLayoutINS4_7SwizzleILi3ELi4ELi3EEENS4_18smem_ptr_flag_bitsILi16EEENST_INS5_IJNSA_ILi8EEESG_EEENS5_IJSG_SB_EEEEEEEvNS4_8identityES12_S1C_vS1D_EENS_8epilogue10collective6detail29Sm90TmaWarpSpecializedAdapterINS1G_15DefaultEpilogueISI_SJ_SJ_NS1F_6thread17LinearCombinationISI_Li1EffLNS1K_9ScaleType4KindE0ELNS_15FloatRoundStyleE2ESI_EENS1_15EpilogueDefaultEEEEEvvEEEEvNT_6ParamsE)
        /*0020*/ 	.word	0x00000000
.L_19:


//--------------------- .nv.compat                --------------------------
	.section	.nv.compat,"",@"SHT_CUDA_COMPAT_INFO"
	.align	4
        /*0000*/ 	.byte	0x02, 0x09, 0x01, 0x00, 0x02, 0x02, 0x04, 0x00, 0x02, 0x05, 0x05, 0x00, 0x03, 0x07, 0x01, 0x01
        /*0010*/ 	.byte	0x02, 0x03, 0x01, 0x00, 0x02, 0x06, 0x01, 0x00, 0x04, 0x0b, 0x08, 0x00, 0x00, 0x00, 0x00, 0x00
        /*0020*/ 	.byte	0x00, 0x00, 0x00, 0x00


//--------------------- .nv.info._ZN7cutlass13device_kernelINS_4gemm6kernel13GemmUniversalIN4cute5tupleIJiiiiEEENS1_10collective13CollectiveMmaINS1_34MainloopSm90TmaGmmaWarpSpecializedILi5ENS5_IJNS4_1CILi1EEESB_SB_EEENS1_35KernelTmaWarpSpecializedCooperativeEEENS5_IJNSA_ILi128EEENSA_ILi64EEESG_EEENS_6half_tENS5_IJlSB_lEEESI_SJ_NS4_8TiledMMAINS4_8MMA_AtomIJNS4_4SM904GMMA25MMA_64x64x16_F32F16F16_SSILNSN_5MajorE0ELSP_0ELNSN_7ScaleInE1ELSQ_1EEEEEENS4_6LayoutINS5_IJNSA_ILi2EEESB_SB_EEENS5_IJSB_NSA_ILi0EEESW_EEEEENS5_IJNS4_10UnderscoreESZ_SZ_EEEEENS4_13SM90_TMA_LOADENS4_14ComposedLayoutINS4_7SwizzleILi3ELi4ELi3EEENS4_18smem_ptr_flag_bitsILi16EEENST_INS5_IJNSA_ILi8EEESG_EEENS5_IJSG_SB_EEEEEEEvNS4_8identityES12_S1C_vS1D_EENS_8epilogue10collective6detail29Sm90TmaWarpSpecializedAdapterINS1G_15DefaultEpilogueISI_SJ_SJ_NS1F_6thread17LinearCombinationISI_Li1EffLNS1K_9ScaleType4KindE0ELNS_15FloatRoundStyleE2ESI_EENS1_15EpilogueDefaultEEEEEvvEEEEvNT_6ParamsE --------------------------
	.section	.nv.info._ZN7cutlass13device_kernelINS_4gemm6kernel13GemmUniversalIN4cute5tupleIJiiiiEEENS1_10collective13CollectiveMmaINS1_34MainloopSm90TmaGmmaWarpSpecializedILi5ENS5_IJNS4_1CILi1EEESB_SB_EEENS1_35KernelTmaWarpSpecializedCooperativeEEENS5_IJNSA_ILi128EEENSA_ILi64EEESG_EEENS_6half_tENS5_IJlSB_lEEESI_SJ_NS4_8TiledMMAINS4_8MMA_AtomIJNS4_4SM904GMMA25MMA_64x64x16_F32F16F16_SSILNSN_5MajorE0ELSP_0ELNSN_7ScaleInE1ELSQ_1EEEEEENS4_6LayoutINS5_IJNSA_ILi2EEESB_SB_EEENS5_IJSB_NSA_ILi0EEESW_EEEEENS5_IJNS4_10UnderscoreESZ_SZ_EEEEENS4_13SM90_TMA_LOADENS4_14ComposedLayoutINS4_7SwizzleILi3ELi4ELi3EEENS4_18smem_ptr_flag_bitsILi16EEENST_INS5_IJNSA_ILi8EEESG_EEENS5_IJSG_SB_EEEEEEEvNS4_8identityES12_S1C_vS1D_EENS_8epilogue10collective6detail29Sm90TmaWarpSpecializedAdapterINS1G_15DefaultEpilogueISI_SJ_SJ_NS1F_6thread17LinearCombinationISI_Li1EffLNS1K_9ScaleType4KindE0ELNS_15FloatRoundStyleE2ESI_EENS1_15EpilogueDefaultEEEEEvvEEEEvNT_6ParamsE,"",@"SHT_CUDA_INFO"
	.sectionflags	@""
	.align	4


	//----- nvinfo : EIATTR_CUDA_API_VERSION
	.align		4
        /*0000*/ 	.byte	0x04, 0x37
        /*0002*/ 	.short	(.L_21 - .L_20)
.L_20:
        /*0004*/ 	.word	0x00000082


	//----- nvinfo : EIATTR_KPARAM_INFO
	.align		4
.L_21:
        /*0008*/ 	.byte	0x04, 0x17
        /*000a*/ 	.short	(.L_23 - .L_22)
.L_22:
        /*000c*/ 	.word	0x00000000
        /*0010*/ 	.short	0x0000
        /*0012*/ 	.short	0x0070
        /*0014*/ 	.byte	0x00, 0xf0, 0x01, 0x10


	//----- nvinfo : EIATTR_SPARSE_MMA_MASK
	.align		4
.L_23:
        /*0018*/ 	.byte	0x03, 0x50
        /*001a*/ 	.short	0x0000


	//----- nvinfo : EIATTR_MAXREG_COUNT
	.align		4
        /*001c*/ 	.byte	0x03, 0x1b
        /*001e*/ 	.short	0x00a8


	//----- nvinfo : EIATTR_NUM_BARRIERS
	.align		4
        /*0020*/ 	.byte	0x02, 0x4c
        /*0022*/ 	.byte	0x01
	.zero		1


	//----- nvinfo : EIATTR_EXTERNS
	.align		4
        /*0024*/ 	.byte	0x04, 0x0f
        /*0026*/ 	.short	(.L_25 - .L_24)


	//   ....[0]....
	.align		4
.L_24:
        /*0028*/ 	.word	index@(__assertfail)


	//----- nvinfo : EIATTR_MERCURY_ISA_VERSION
	.align		4
.L_25:
        /*002c*/ 	.byte	0x03, 0x5f
        /*002e*/ 	.short	0x0101


	//----- nvinfo : EIATTR_INT_WARP_WIDE_INSTR_OFFSETS
	.align		4
        /*0030*/ 	.byte	0x04, 0x31
        /*0032*/ 	.short	(.L_27 - .L_26)


	//   ....[0]....
.L_26:
        /*0034*/ 	.word	0x000003d0


	//   ....[1]....
        /*0038*/ 	.word	0x00000400


	//   ....[2]....
        /*003c*/ 	.word	0x000004e0


	//----- nvinfo : EIATTR_COOP_GROUP_MASK_REGIDS
	.align		4
.L_27:
        /*0040*/ 	.byte	0x04, 0x29
        /*0042*/ 	.short	(.L_29 - .L_28)


	//   ....[0]....
.L_28:
        /*0044*/ 	.word	0xffffffff


	//   ....[1]....
        /*0048*/ 	.word	0xffffffff


	//   ....[2]....
        /*004c*/ 	.word	0xffffffff


	//   ....[3]....
        /*0050*/ 	.word	0xffffffff


	//   ....[4]....
        /*0054*/ 	.word	0xffffffff


	//----- nvinfo : EIATTR_COOP_GROUP_INSTR_OFFSETS
	.align		4
.L_29:
        /*0058*/ 	.byte	0x04, 0x28
        /*005a*/ 	.short	(.L_31 - .L_30)


	//   ....[0]....
.L_30:
        /*005c*/ 	.word	0x00000060


	//   ....[1]....
        /*0060*/ 	.word	0x00000070


	//   ....[2]....
        /*0064*/ 	.word	0x00000130


	//   ....[3]....
        /*0068*/ 	.word	0x000002e0


	//   ....[4]....
        /*006c*/ 	.word	0x00000f90


	//----- nvinfo : EIATTR_REG_RECONFIG
	.align		4
.L_31:
        /*0070*/ 	.byte	0x01, 0x54
	.zero		2


	//----- nvinfo : EIATTR_SYSCALL_OFFSETS
	.align		4
        /*0074*/ 	.byte	0x04, 0x46
        /*0076*/ 	.short	(.L_33 - .L_32)


	//   ....[0]....
.L_32:
        /*0078*/ 	.word	0x00001150


	//----- nvinfo : EIATTR_MBARRIER_INSTR_OFFSETS
	.align		4
.L_33:
        /*007c*/ 	.byte	0x04, 0x39
        /*007e*/ 	.short	(.L_35 - .L_34)


	//   ....[0]....
.L_34:
        /*0080*/ 	.word	0x00000230
        /*0084*/ 	.word	0x000000ff
        /*0088*/ 	.word	0x00000000
        /*008c*/ 	.short	0x0100
        /*008e*/ 	.byte	0x08
	.zero		1


	//   ....[1]....
        /*0090*/ 	.word	0x00000240
        /*0094*/ 	.word	0x000000ff
        /*0098*/ 	.word	0x00000028
        /*009c*/ 	.short	0x0100
        /*009e*/ 	.byte	0x08
	.zero		1


	//   ....[2]....
        /*00a0*/ 	.word	0x00000250
        /*00a4*/ 	.word	0x000000ff
        /*00a8*/ 	.word	0x00000008
        /*00ac*/ 	.short	0x0100
        /*00ae*/ 	.byte	0x08
	.zero		1


	//   ....[3]....
        /*00b0*/ 	.word	0x00000260
        /*00b4*/ 	.word	0x000000ff
        /*00b8*/ 	.word	0x00000030
        /*00bc*/ 	.short	0x0100
        /*00be*/ 	.byte	0x08
	.zero		1


	//   ....[4]....
        /*00c0*/ 	.word	0x00000270
        /*00c4*/ 	.word	0x000000ff
        /*00c8*/ 	.word	0x00000010
        /*00cc*/ 	.short	0x0100
        /*00ce*/ 	.byte	0x08
	.zero		1


	//   ....[5]....
        /*00d0*/ 	.word	0x00000280
        /*00d4*/ 	.word	0x000000ff
        /*00d8*/ 	.word	0x00000038
        /*00dc*/ 	.short	0x0100
        /*00de*/ 	.byte	0x08
	.zero		1


	//   ....[6]....
        /*00e0*/ 	.word	0x00000290
        /*00e4*/ 	.word	0x000000ff
        /*00e8*/ 	.word	0x00000018
        /*00ec*/ 	.short	0x0100
        /*00ee*/ 	.byte	0x08
	.zero		1


	//   ....[7]....
        /*00f0*/ 	.word	0x000002a0
        /*00f4*/ 	.word	0x000000ff
        /*00f8*/ 	.word	0x00000040
        /*00fc*/ 	.short	0x0100
        /*00fe*/ 	.byte	0x08
	.zero		1


	//   ....[8]....
        /*0100*/ 	.word	0x000002b0
        /*0104*/ 	.word	0x000000ff
        /*0108*/ 	.word	0x00000020
        /*010c*/ 	.short	0x0100
        /*010e*/ 	.byte	0x08
	.zero		1


	//   ....[9]....
        /*0110*/ 	.word	0x000002c0
        /*0114*/ 	.word	0x000000ff
        /*0118*/ 	.word	0x00000048
        /*011c*/ 	.short	0x0100
        /*011e*/ 	.byte	0x08
	.zero		1


	//   ....[10]....
        /*0120*/ 	.word	0x00000550
        /*0124*/ 	.word	0x000000ff
        /*0128*/ 	.word	0x00000060
        /*012c*/ 	.short	0x0100
        /*012e*/ 	.byte	0x06
	.zero		1


	//   ....[11]....
        /*0130*/ 	.word	0x000005b0
        /*0134*/ 	.word	0x000000ff
        /*0138*/ 	.word	0x00000068
        /*013c*/ 	.short	0x0100
        /*013e*/ 	.byte	0x06
	.zero		1


	//   ....[12]....
        /*0140*/ 	.word	0x000011d0
        /*0144*/ 	.word	0x00000003
        /*0148*/ 	.word	0x00000000
        /*014c*/ 	.short	0x010a
        /*014e*/ 	.byte	0x3f
	.zero		1


	//   ....[13]....
        /*0150*/ 	.word	0x00001210
        /*0154*/ 	.word	0x00000003
        /*0158*/ 	.word	0x00000000
        /*015c*/ 	.short	0x010a
        /*015e*/ 	.byte	0x3f
	.zero		1


	//   ....[14]....
        /*0160*/ 	.word	0x000015b0
        /*0164*/ 	.word	0x000000ff
        /*0168*/ 	.word	0x00000000
        /*016c*/ 	.short	0x010a
        /*016e*/ 	.byte	0x08
	.zero		1


	//   ....[15]....
        /*0170*/ 	.word	0x000015f0
        /*0174*/ 	.word	0x000000ff
        /*0178*/ 	.word	0x00000000
        /*017c*/ 	.short	0x010a
        /*017e*/ 	.byte	0x08
	.zero		1


	//   ....[16]....
        /*0180*/ 	.word	0x00001850
        /*0184*/ 	.word	0x000000ff
        /*0188*/ 	.word	0x00000000
        /*018c*/ 	.short	0x0101
        /*018e*/ 	.byte	0x08
	.zero		1


	//   ....[17]....
        /*0190*/ 	.word	0x00001a50
        /*0194*/ 	.word	0x000000ff
        /*0198*/ 	.word	0x00000000
        /*019c*/ 	.short	0x0101
        /*019e*/ 	.byte	0x06
	.zero		1


	//   ....[18]....
        /*01a0*/ 	.word	0x00004fe0
        /*01a4*/ 	.word	0x0000000e
        /*01a8*/ 	.word	0x00000028
        /*01ac*/ 	.short	0x010a
        /*01ae*/ 	.byte	0x3f
	.zero		1


	//   ....[19]....
        /*01b0*/ 	.word	0x00005360
        /*01b4*/ 	.word	0x00000006
        /*01b8*/ 	.word	0x00000068
        /*01bc*/ 	.short	0x0101
        /*01be*/ 	.byte	0x3f
	.zero		1


	//   ....[20]....
        /*01c0*/ 	.word	0x00005a90
        /*01c4*/ 	.word	0x00000007
        /*01c8*/ 	.word	0x00000000
        /*01cc*/ 	.short	0x010a
        /*01ce*/ 	.byte	0x3f
	.zero		1


	//   ....[21]....
        /*01d0*/ 	.word	0x00005b10
        /*01d4*/ 	.word	0x00000009
        /*01d8*/ 	.word	0x00000000
        /*01dc*/ 	.short	0x010a
        /*01de*/ 	.byte	0x3f
	.zero		1


	//   ....[22]....
        /*01e0*/ 	.word	0x00005ba0
        /*01e4*/ 	.word	0x00000006
        /*01e8*/ 	.word	0x00000000
        /*01ec*/ 	.short	0x010a
        /*01ee*/ 	.byte	0x3f
	.zero		1


	//   ....[23]....
        /*01f0*/ 	.word	0x00005c30
        /*01f4*/ 	.word	0x00000009
        /*01f8*/ 	.word	0x00000000
        /*01fc*/ 	.short	0x010a
        /*01fe*/ 	.byte	0x3f
	.zero		1


	//   ....[24]....
        /*0200*/ 	.word	0x00005cc0
        /*0204*/ 	.word	0x00000003
        /*0208*/ 	.word	0x00000000
        /*020c*/ 	.short	0x010a
        /*020e*/ 	.byte	0x3f
	.zero		1


	//   ....[25]....
        /*0210*/ 	.word	0x00005d20
        /*0214*/ 	.word	0x00000003
        /*0218*/ 	.word	0x00000000
        /*021c*/ 	.short	0x010a
        /*021e*/ 	.byte	0x3f
	.zero		1


	//   ....[26]....
        /*0220*/ 	.word	0x00005d80
        /*0224*/ 	.word	0x00000004
        /*0228*/ 	.word	0x00000000
        /*022c*/ 	.short	0x010a
        /*022e*/ 	.byte	0x3f
	.zero		1


	//   ....[27]....
        /*0230*/ 	.word	0x00005e50
        /*0234*/ 	.word	0x0000000e
        /*0238*/ 	.word	0x00000028
        /*023c*/ 	.short	0x010a
        /*023e*/ 	.byte	0x3f
	.zero		1


	//   ....[28]....
        /*0240*/ 	.word	0x00005f20
        /*0244*/ 	.word	0x00000007
        /*0248*/ 	.word	0x00000000
        /*024c*/ 	.short	0x010a
        /*024e*/ 	.byte	0x3f
	.zero		1


	//   ....[29]....
        /*0250*/ 	.word	0x00005f70
        /*0254*/ 	.word	0x00000009
        /*0258*/ 	.word	0x00000000
        /*025c*/ 	.short	0x010a
        /*025e*/ 	.byte	0x3f
	.zero		1


	//   ....[30]....
        /*0260*/ 	.word	0x00005fc0
        /*0264*/ 	.word	0x00000006
        /*0268*/ 	.word	0x00000000
        /*026c*/ 	.short	0x010a
        /*026e*/ 	.byte	0x3f
	.zero		1


	//   ....[31]....
        /*0270*/ 	.word	0x00006010
        /*0274*/ 	.word	0x00000009
        /*0278*/ 	.word	0x00000000
        /*027c*/ 	.short	0x010a
        /*027e*/ 	.byte	0x3f
	.zero		1


	//----- nvinfo : EIATTR_NUM_MBARRIERS
	.align		4
.L_35:
        /*0280*/ 	.byte	0x03, 0x38
        /*0282*/ 	.short	0x000c


	//----- nvinfo : EIATTR_EXIT_INSTR_OFFSETS
	.align		4
        /*0284*/ 	.byte	0x04, 0x1c
        /*0286*/ 	.short	(.L_37 - .L_36)


	//   ....[0]....
.L_36:
        /*0288*/ 	.word	0x00000600


	//   ....[1]....
        /*028c*/ 	.word	0x00000ec0


	//   ....[2]....
        /*0290*/ 	.word	0x00004650


	//   ....[3]....
        /*0294*/ 	.word	0x00004c80


	//   ....[4]....
        /*0298*/ 	.word	0x00005d10


	//----- nvinfo : EIATTR_MAX_THREADS
	.align		4
.L_37:
        /*029c*/ 	.byte	0x04, 0x05
        /*029e*/ 	.short	(.L_39 - .L_38)
.L_38:
        /*02a0*/ 	.word	0x00000180
        /*02a4*/ 	.word	0x00000001
        /*02a8*/ 	.word	0x00000001


	//----- nvinfo : EIATTR_CRS_STACK_SIZE
	.align		4
.L_39:
        /*02ac*/ 	.byte	0x04, 0x1e
        /*02ae*/ 	.short	(.L_41 - .L_40)
.L_40:
        /*02b0*/ 	.word	0x00000000


	//----- nvinfo : EIATTR_CBANK_PARAM_SIZE
	.align		4
.L_41:
        /*02b4*/ 	.byte	0x03, 0x19
        /*02b6*/ 	.short	0x0470


	//----- nvinfo : EIATTR_PARAM_CBANK
	.align		4
        /*02b8*/ 	.byte	0x04, 0x0a
        /*02ba*/ 	.short	(.L_43 - .L_42)
	.align		4
.L_42:
        /*02bc*/ 	.word	index@(.nv.constant0._ZN7cutlass13device_kernelINS_4gemm6kernel13GemmUniversalIN4cute5tupleIJiiiiEEENS1_10collective13CollectiveMmaINS1_34MainloopSm90TmaGmmaWarpSpecializedILi5ENS5_IJNS4_1CILi1EEESB_SB_EEENS1_35KernelTmaWarpSpecializedCooperativeEEENS5_IJNSA_ILi128EEENSA_ILi64EEESG_EEENS_6half_tENS5_IJlSB_lEEESI_SJ_NS4_8TiledMMAINS4_8MMA_AtomIJNS4_4SM904GMMA25MMA_64x64x16_F32F16F16_SSILNSN_5MajorE0ELSP_0ELNSN_7ScaleInE1ELSQ_1EEEEEENS4_6LayoutINS5_IJNSA_ILi2EEESB_SB_EEENS5_IJSB_NSA_ILi0EEESW_EEEEENS5_IJNS4_10UnderscoreESZ_SZ_EEEEENS4_13SM90_TMA_LOADENS4_14ComposedLayoutINS4_7SwizzleILi3ELi4ELi3EEENS4_18smem_ptr_flag_bitsILi16EEENST_INS5_IJNSA_ILi8EEESG_EEENS5_IJSG_SB_EEEEEEEvNS4_8identityES12_S1C_vS1D_EENS_8epilogue10collective6detail29Sm90TmaWarpSpecializedAdapterINS1G_15DefaultEpilogueISI_SJ_SJ_NS1F_6thread17LinearCombinationISI_Li1EffLNS1K_9ScaleType4KindE0ELNS_15FloatRoundStyleE2ESI_EENS1_15EpilogueDefaultEEEEEvvEEEEvNT_6ParamsE)
        /*02c0*/ 	.short	0x0210
        /*02c2*/ 	.short	0x0470


	//----- nvinfo : EIATTR_SW_WAR
	.align		4
.L_43:
        /*02c4*/ 	.byte	0x04, 0x36
        /*02c6*/ 	.short	(.L_45 - .L_44)
.L_44:
        /*02c8*/ 	.word	0x00000008
.L_45:


//--------------------- .nv.callgraph             --------------------------
	.section	.nv.callgraph,"",@"SHT_CUDA_CALLGRAPH"
	.align	4
	.sectionentsize	8
	.align		4
        /*0000*/ 	.word	0x00000000
	.align		4
        /*0004*/ 	.word	0xffffffff
	.align		4
        /*0008*/ 	.word	index@(_ZN7cutlass13device_kernelINS_4gemm6kernel13GemmUniversalIN4cute5tupleIJiiiiEEENS1_10collective13CollectiveMmaINS1_34MainloopSm90TmaGmmaWarpSpecializedILi5ENS5_IJNS4_1CILi1EEESB_SB_EEENS1_35KernelTmaWarpSpecializedCooperativeEEENS5_IJNSA_ILi128EEENSA_ILi64EEESG_EEENS_6half_tENS5_IJlSB_lEEESI_SJ_NS4_8TiledMMAINS4_8MMA_AtomIJNS4_4SM904GMMA25MMA_64x64x16_F32F16F16_SSILNSN_5MajorE0ELSP_0ELNSN_7ScaleInE1ELSQ_1EEEEEENS4_6LayoutINS5_IJNSA_ILi2EEESB_SB_EEENS5_IJSB_NSA_ILi0EEESW_EEEEENS5_IJNS4_10UnderscoreESZ_SZ_EEEEENS4_13SM90_TMA_LOADENS4_14ComposedLayoutINS4_7SwizzleILi3ELi4ELi3EEENS4_18smem_ptr_flag_bitsILi16EEENST_INS5_IJNSA_ILi8EEESG_EEENS5_IJSG_SB_EEEEEEEvNS4_8identityES12_S1C_vS1D_EENS_8epilogue10collective6detail29Sm90TmaWarpSpecializedAdapterINS1G_15DefaultEpilogueISI_SJ_SJ_NS1F_6thread17LinearCombinationISI_Li1EffLNS1K_9ScaleType4KindE0ELNS_15FloatRoundStyleE2ESI_EENS1_15EpilogueDefaultEEEEEvvEEEEvNT_6ParamsE)
	.align		4
        /*000c*/ 	.word	index@(__assertfail)
	.align		4
        /*0010*/ 	.word	0x00000000
	.align		4
        /*0014*/ 	.word	0xfffffffe
	.align		4
        /*0018*/ 	.word	0x00000000
	.align		4
        /*001c*/ 	.word	0xfffffffd
	.align		4
        /*0020*/ 	.word	0x00000000
	.align		4
        /*0024*/ 	.word	0xfffffffc


//--------------------- .nv.constant4             --------------------------
	.section	.nv.constant4,"a",@progbits
	.align	8
	.align		8
.nv.constant4:
        /*0000*/ 	.dword	__assertfail
	.align		8
        /*0008*/ 	.dword	__unnamed_1
	.align		8
        /*0010*/ 	.dword	_ZN40_INTERNAL_5f79c534_4_k_cu_afa94ab3_153644cuda3std3__45__cpo5beginE
	.align		8
        /*0018*/ 	.dword	_ZN40_INTERNAL_5f79c534_4_k_cu_afa94ab3_153644cuda3std3__45__cpo3endE
	.align		8
        /*0020*/ 	.dword	_ZN40_INTERNAL_5f79c534_4_k_cu_afa94ab3_153644cuda3std3__45__cpo6cbeginE
	.align		8
        /*0028*/ 	.dword	_ZN40_INTERNAL_5f79c534_4_k_cu_afa94ab3_153644cuda3std3__45__cpo4cendE
	.align		8
        /*0030*/ 	.dword	_ZN40_INTERNAL_5f79c534_4_k_cu_afa94ab3_153644cuda3std3__442_GLOBAL__N__5f79c534_4_k_cu_afa94ab3_153646ignoreE
	.align		8
        /*0038*/ 	.dword	_ZN40_INTERNAL_5f79c534_4_k_cu_afa94ab3_153644cuda3std3__419piecewise_constructE
	.align		8
        /*0040*/ 	.dword	_ZN40_INTERNAL_5f79c534_4_k_cu_afa94ab3_153644cuda3std3__48in_placeE
	.align		8
        /*0048*/ 	.dword	_ZN40_INTERNAL_5f79c534_4_k_cu_afa94ab3_153644cuda3std6ranges3__45__cpo4swapE
	.align		8
        /*0050*/ 	.dword	_ZN40_INTERNAL_5f79c534_4_k_cu_afa94ab3_153644cuda3std6ranges3__45__cpo9iter_moveE
	.align		8
        /*0058*/ 	.dword	_ZN40_INTERNAL_5f79c534_4_k_cu_afa94ab3_153644cute7productE
	.align		8
        /*0060*/ 	.dword	_ZN40_INTERNAL_5f79c534_4_k_cu_afa94ab3_153644cute1_E
	.align		8
        /*0068*/ 	.dword	$str$22
	.align		8
        /*0070*/ 	.dword	$str$23


//--------------------- .text._ZN7cutlass13device_kernelINS_4gemm6kernel13GemmUniversalIN4cute5tupleIJiiiiEEENS1_10collective13CollectiveMmaINS1_34MainloopSm90TmaGmmaWarpSpecializedILi5ENS5_IJNS4_1CILi1EEESB_SB_EEENS1_35KernelTmaWarpSpecializedCooperativeEEENS5_IJNSA_ILi128EEENSA_ILi64EEESG_EEENS_6half_tENS5_IJlSB_lEEESI_SJ_NS4_8TiledMMAINS4_8MMA_AtomIJNS4_4SM904GMMA25MMA_64x64x16_F32F16F16_SSILNSN_5MajorE0ELSP_0ELNSN_7ScaleInE1ELSQ_1EEEEEENS4_6LayoutINS5_IJNSA_ILi2EEESB_SB_EEENS5_IJSB_NSA_ILi0EEESW_EEEEENS5_IJNS4_10UnderscoreESZ_SZ_EEEEENS4_13SM90_TMA_LOADENS4_14ComposedLayoutINS4_7SwizzleILi3ELi4ELi3EEENS4_18smem_ptr_flag_bitsILi16EEENST_INS5_IJNSA_ILi8EEESG_EEENS5_IJSG_SB_EEEEEEEvNS4_8identityES12_S1C_vS1D_EENS_8epilogue10collective6detail29Sm90TmaWarpSpecializedAdapterINS1G_15DefaultEpilogueISI_SJ_SJ_NS1F_6thread17LinearCombinationISI_Li1EffLNS1K_9ScaleType4KindE0ELNS_15FloatRoundStyleE2ESI_EENS1_15EpilogueDefaultEEEEEvvEEEEvNT_6ParamsE --------------------------
	.section	.text._ZN7cutlass13device_kernelINS_4gemm6kernel13GemmUniversalIN4cute5tupleIJiiiiEEENS1_10collective13CollectiveMmaINS1_34MainloopSm90TmaGmmaWarpSpecializedILi5ENS5_IJNS4_1CILi1EEESB_SB_EEENS1_35KernelTmaWarpSpecializedCooperativeEEENS5_IJNSA_ILi128EEENSA_ILi64EEESG_EEENS_6half_tENS5_IJlSB_lEEESI_SJ_NS4_8TiledMMAINS4_8MMA_AtomIJNS4_4SM904GMMA25MMA_64x64x16_F32F16F16_SSILNSN_5MajorE0ELSP_0ELNSN_7ScaleInE1ELSQ_1EEEEEENS4_6LayoutINS5_IJNSA_ILi2EEESB_SB_EEENS5_IJSB_NSA_ILi0EEESW_EEEEENS5_IJNS4_10UnderscoreESZ_SZ_EEEEENS4_13SM90_TMA_LOADENS4_14ComposedLayoutINS4_7SwizzleILi3ELi4ELi3EEENS4_18smem_ptr_flag_bitsILi16EEENST_INS5_IJNSA_ILi8EEESG_EEENS5_IJSG_SB_EEEEEEEvNS4_8identityES12_S1C_vS1D_EENS_8epilogue10collective6detail29Sm90TmaWarpSpecializedAdapterINS1G_15DefaultEpilogueISI_SJ_SJ_NS1F_6thread17LinearCombinationISI_Li1EffLNS1K_9ScaleType4KindE0ELNS_15FloatRoundStyleE2ESI_EENS1_15EpilogueDefaultEEEEEvvEEEEvNT_6ParamsE,"ax",@progbits
	.align	128
.text._ZN7cutlass13device_kernelINS_4gemm6kernel13GemmUniversalIN4cute5tupleIJiiiiEEENS1_10collective13CollectiveMmaINS1_34MainloopSm90TmaGmmaWarpSpecializedILi5ENS5_IJNS4_1CILi1EEESB_SB_EEENS1_35KernelTmaWarpSpecializedCooperativeEEENS5_IJNSA_ILi128EEENSA_ILi64EEESG_EEENS_6half_tENS5_IJlSB_lEEESI_SJ_NS4_8TiledMMAINS4_8MMA_AtomIJNS4_4SM904GMMA25MMA_64x64x16_F32F16F16_SSILNSN_5MajorE0ELSP_0ELNSN_7ScaleInE1ELSQ_1EEEEEENS4_6LayoutINS5_IJNSA_ILi2EEESB_SB_EEENS5_IJSB_NSA_ILi0EEESW_EEEEENS5_IJNS4_10UnderscoreESZ_SZ_EEEEENS4_13SM90_TMA_LOADENS4_14ComposedLayoutINS4_7SwizzleILi3ELi4ELi3EEENS4_18smem_ptr_flag_bitsILi16EEENST_INS5_IJNSA_ILi8EEESG_EEENS5_IJSG_SB_EEEEEEEvNS4_8identityES12_S1C_vS1D_EENS_8epilogue10collective6detail29Sm90TmaWarpSpecializedAdapterINS1G_15DefaultEpilogueISI_SJ_SJ_NS1F_6thread17LinearCombinationISI_Li1EffLNS1K_9ScaleType4KindE0ELNS_15FloatRoundStyleE2ESI_EENS1_15EpilogueDefaultEEEEEvvEEEEvNT_6ParamsE:
        .type           _ZN7cutlass13device_kernelINS_4gemm6kernel13GemmUniversalIN4cute5tupleIJiiiiEEENS1_10collective13CollectiveMmaINS1_34MainloopSm90TmaGmmaWarpSpecializedILi5ENS5_IJNS4_1CILi1EEESB_SB_EEENS1_35KernelTmaWarpSpecializedCooperativeEEENS5_IJNSA_ILi128EEENSA_ILi64EEESG_EEENS_6half_tENS5_IJlSB_lEEESI_SJ_NS4_8TiledMMAINS4_8MMA_AtomIJNS4_4SM904GMMA25MMA_64x64x16_F32F16F16_SSILNSN_5MajorE0ELSP_0ELNSN_7ScaleInE1ELSQ_1EEEEEENS4_6LayoutINS5_IJNSA_ILi2EEESB_SB_EEENS5_IJSB_NSA_ILi0EEESW_EEEEENS5_IJNS4_10UnderscoreESZ_SZ_EEEEENS4_13SM90_TMA_LOADENS4_14ComposedLayoutINS4_7SwizzleILi3ELi4ELi3EEENS4_18smem_ptr_flag_bitsILi16EEENST_INS5_IJNSA_ILi8EEESG_EEENS5_IJSG_SB_EEEEEEEvNS4_8identityES12_S1C_vS1D_EENS_8epilogue10collective6detail29Sm90TmaWarpSpecializedAdapterINS1G_15DefaultEpilogueISI_SJ_SJ_NS1F_6thread17LinearCombinationISI_Li1EffLNS1K_9ScaleType4KindE0ELNS_15FloatRoundStyleE2ESI_EENS1_15EpilogueDefaultEEEEEvvEEEEvNT_6ParamsE,@function
        .size           _ZN7cutlass13device_kernelINS_4gemm6kernel13GemmUniversalIN4cute5tupleIJiiiiEEENS1_10collective13CollectiveMmaINS1_34MainloopSm90TmaGmmaWarpSpecializedILi5ENS5_IJNS4_1CILi1EEESB_SB_EEENS1_35KernelTmaWarpSpecializedCooperativeEEENS5_IJNSA_ILi128EEENSA_ILi64EEESG_EEENS_6half_tENS5_IJlSB_lEEESI_SJ_NS4_8TiledMMAINS4_8MMA_AtomIJNS4_4SM904GMMA25MMA_64x64x16_F32F16F16_SSILNSN_5MajorE0ELSP_0ELNSN_7ScaleInE1ELSQ_1EEEEEENS4_6LayoutINS5_IJNSA_ILi2EEESB_SB_EEENS5_IJSB_NSA_ILi0EEESW_EEEEENS5_IJNS4_10UnderscoreESZ_SZ_EEEEENS4_13SM90_TMA_LOADENS4_14ComposedLayoutINS4_7SwizzleILi3ELi4ELi3EEENS4_18smem_ptr_flag_bitsILi16EEENST_INS5_IJNSA_ILi8EEESG_EEENS5_IJSG_SB_EEEEEEEvNS4_8identityES12_S1C_vS1D_EENS_8epilogue10collective6detail29Sm90TmaWarpSpecializedAdapterINS1G_15DefaultEpilogueISI_SJ_SJ_NS1F_6thread17LinearCombinationISI_Li1EffLNS1K_9ScaleType4KindE0ELNS_15FloatRoundStyleE2ESI_EENS1_15EpilogueDefaultEEEEEvvEEEEvNT_6ParamsE,(.L_x_132 - _ZN7cutlass13device_kernelINS_4gemm6kernel13GemmUniversalIN4cute5tupleIJiiiiEEENS1_10collective13CollectiveMmaINS1_34MainloopSm90TmaGmmaWarpSpecializedILi5ENS5_IJNS4_1CILi1EEESB_SB_EEENS1_35KernelTmaWarpSpecializedCooperativeEEENS5_IJNSA_ILi128EEENSA_ILi64EEESG_EEENS_6half_tENS5_IJlSB_lEEESI_SJ_NS4_8TiledMMAINS4_8MMA_AtomIJNS4_4SM904GMMA25MMA_64x64x16_F32F16F16_SSILNSN_5MajorE0ELSP_0ELNSN_7ScaleInE1ELSQ_1EEEEEENS4_6LayoutINS5_IJNSA_ILi2EEESB_SB_EEENS5_IJSB_NSA_ILi0EEESW_EEEEENS5_IJNS4_10UnderscoreESZ_SZ_EEEEENS4_13SM90_TMA_LOADENS4_14ComposedLayoutINS4_7SwizzleILi3ELi4ELi3EEENS4_18smem_ptr_flag_bitsILi16EEENST_INS5_IJNSA_ILi8EEESG_EEENS5_IJSG_SB_EEEEEEEvNS4_8identityES12_S1C_vS1D_EENS_8epilogue10collective6detail29Sm90TmaWarpSpecializedAdapterINS1G_15DefaultEpilogueISI_SJ_SJ_NS1F_6thread17LinearCombinationISI_Li1EffLNS1K_9ScaleType4KindE0ELNS_15FloatRoundStyleE2ESI_EENS1_15EpilogueDefaultEEEEEvvEEEEvNT_6ParamsE)
        .other          _ZN7cutlass13device_kernelINS_4gemm6kernel13GemmUniversalIN4cute5tupleIJiiiiEEENS1_10collective13CollectiveMmaINS1_34MainloopSm90TmaGmmaWarpSpecializedILi5ENS5_IJNS4_1CILi1EEESB_SB_EEENS1_35KernelTmaWarpSpecializedCooperativeEEENS5_IJNSA_ILi128EEENSA_ILi64EEESG_EEENS_6half_tENS5_IJlSB_lEEESI_SJ_NS4_8TiledMMAINS4_8MMA_AtomIJNS4_4SM904GMMA25MMA_64x64x16_F32F16F16_SSILNSN_5MajorE0ELSP_0ELNSN_7ScaleInE1ELSQ_1EEEEEENS4_6LayoutINS5_IJNSA_ILi2EEESB_SB_EEENS5_IJSB_NSA_ILi0EEESW_EEEEENS5_IJNS4_10UnderscoreESZ_SZ_EEEEENS4_13SM90_TMA_LOADENS4_14ComposedLayoutINS4_7SwizzleILi3ELi4ELi3EEENS4_18smem_ptr_flag_bitsILi16EEENST_INS5_IJNSA_ILi8EEESG_EEENS5_IJSG_SB_EEEEEEEvNS4_8identityES12_S1C_vS1D_EENS_8epilogue10collective6detail29Sm90TmaWarpSpecializedAdapterINS1G_15DefaultEpilogueISI_SJ_SJ_NS1F_6thread17LinearCombinationISI_Li1EffLNS1K_9ScaleType4KindE0ELNS_15FloatRoundStyleE2ESI_EENS1_15EpilogueDefaultEEEEEvvEEEEvNT_6ParamsE,@"STO_CUDA_ENTRY STV_DEFAULT"
_ZN7cutlass13device_kernelINS_4gemm6kernel13GemmUniversalIN4cute5tupleIJiiiiEEENS1_10collective13CollectiveMmaINS1_34MainloopSm90TmaGmmaWarpSpecializedILi5ENS5_IJNS4_1CILi1EEESB_SB_EEENS1_35KernelTmaWarpSpecializedCooperativeEEENS5_IJNSA_ILi128EEENSA_ILi64EEESG_EEENS_6half_tENS5_IJlSB_lEEESI_SJ_NS4_8TiledMMAINS4_8MMA_AtomIJNS4_4SM904GMMA25MMA_64x64x16_F32F16F16_SSILNSN_5MajorE0ELSP_0ELNSN_7ScaleInE1ELSQ_1EEEEEENS4_6LayoutINS5_IJNSA_ILi2EEESB_SB_EEENS5_IJSB_NSA_ILi0EEESW_EEEEENS5_IJNS4_10UnderscoreESZ_SZ_EEEEENS4_13SM90_TMA_LOADENS4_14ComposedLayoutINS4_7SwizzleILi3ELi4ELi3EEENS4_18smem_ptr_flag_bitsILi16EEENST_INS5_IJNSA_ILi8EEESG_EEENS5_IJSG_SB_EEEEEEEvNS4_8identityES12_S1C_vS1D_EENS_8epilogue10collective6detail29Sm90TmaWarpSpecializedAdapterINS1G_15DefaultEpilogueISI_SJ_SJ_NS1F_6thread17LinearCombinationISI_Li1EffLNS1K_9ScaleType4KindE0ELNS_15FloatRoundStyleE2ESI_EENS1_15EpilogueDefaultEEEEEvvEEEEvNT_6ParamsE:
[----:B------:R-:W0:Y:S01]  /*0000*/  LDC R1, c[0x0][0x28] ;  /* 0x00000a00ff017b82 */ /* 0x000e220000000800 */
[----:B------:R-:W1:Y:S01]  /*0010*/  S2R R18, SR_TID.X ;  /* 0x0000000000127919 */ /* 0x000e620000002100 */
[----:B------:R-:W-:Y:S01]  /*0020*/  ELECT P0, URZ, PT ;  /* 0x00000000003f782f */ /* 0x000fe20003800000 */
[----:B------:R-:W-:Y:S01]  /*0030*/  BSSY B0, `(.L_x_0) ;  /* 0x000000f000007945 */ /* 0x000fe20003800000 */
[--C-:B-1----:R-:W-:Y:S02]  /*0040*/  SHF.R.U32.HI R0, RZ, 0x5, R18.reuse ;  /* 0x00000005ff007819 */ /* 0x102fe40000011612 */
[----:B------:R-:W-:-:S03]  /*0050*/  SHF.R.U32.HI R22, RZ, 0x7, R18 ;  /* 0x00000007ff167819 */ /* 0x000fc60000011612 */
[----:B------:R-:W1:Y:S04]  /*0060*/  SHFL.IDX PT, R5, R0, RZ, 0x1f ;  /* 0x00001fff00057589 */ /* 0x000e6800000e0000 */
[----:B------:R2:W3:Y:S01]  /*0070*/  SHFL.IDX PT, R8, R22, RZ, 0x1f ;  /* 0x00001fff16087589 */ /* 0x0004e200000e0000 */
[----:B-1----:R-:W-:-:S13]  /*0080*/  ISETP.NE.OR P0, PT, R5, RZ, !P0 ;  /* 0x000000ff0500720c */ /* 0x002fda0004705670 */
[----:B0-23--:R-:W-:Y:S05]  /*0090*/  @P0 BRA `(.L_x_1) ;  /* 0x0000000000200947 */ /* 0x00dfea0003800000 */
[----:B------:R-:W-:Y:S02]  /*00a0*/  ULDC.64 UR4, c[0x0][0x198] ;  /* 0x0000660000047ab9 */ /* 0x000fe40000000a00 */
[----:B------:R-:W-:Y:S02]  /*00b0*/  UIADD3 UR6, UP0, UR4, 0xf0, URZ ;  /* 0x000000f004067890 */ /* 0x000fe4000ff1e03f */
[----:B------:R-:W-:Y:S02]  /*00c0*/  UIADD3 UR4, UP1, UR4, 0x1f0, URZ ;  /* 0x000001f004047890 */ /* 0x000fe4000ff3e03f */
[----:B------:R-:W-:Y:S02]  /*00d0*/  UIADD3.X UR7, URZ, UR5, URZ, UP0, !UPT ;  /* 0x000000053f077290 */ /* 0x000fe400087fe43f */
[----:B------:R-:W-:-:S07]  /*00e0*/  UIADD3.X UR5, URZ, UR5, URZ, UP1, !UPT ;  /* 0x000000053f057290 */ /* 0x000fce0008ffe43f */
[----:B------:R0:W-:Y:S02]  /*00f0*/  UTMACCTL.PF [UR6] ;  /* 0x00000000060079b9 */ /* 0x0001e40008040000 */
[----:B------:R0:W-:Y:S02]  /*0100*/  UTMACCTL.PF [UR4] ;  /* 0x00000000040079b9 */ /* 0x0001e40008040000 */
[----:B0-----:R-:W-:Y:S01]  /*0110*/  NOP ;  /* 0x0000000000007918 */ /* 0x001fe20000000000 */
.L_x_1:
[----:B------:R-:W-:Y:S05]  /*0120*/  BSYNC B0 ;  /* 0x0000000000007941 */ /* 0x000fea0003800000 */
.L_x_0:
[----:B------:R-:W0:Y:S02]  /*0130*/  SHFL.IDX PT, R2, R0, RZ, 0x1f ;  /* 0x00001fff00027589 */ /* 0x000e2400000e0000 */
[----:B0-----:R-:W-:-:S13]  /*0140*/  ISETP.NE.AND P0, PT, R2, RZ, PT ;  /* 0x000000ff0200720c */ /* 0x001fda0003f05270 */
[----:B------:R-:W-:Y:S05]  /*0150*/  @P0 BRA `(.L_x_2) ;  /* 0x0000000000600947 */ /* 0x000fea0003800000 */
[----:B------:R-:W0:Y:S01]  /*0160*/  S2UR UR8, SR_CgaCtaId ;  /* 0x00000000000879c3 */ /* 0x000e220000008800 */
[----:B------:R-:W-:Y:S01]  /*0170*/  UMOV UR4, 0x400 ;  /* 0x0000040000047882 */ /* 0x000fe20000000000 */
[----:B------:R-:W-:Y:S01]  /*0180*/  UMOV UR5, 0x1 ;  /* 0x0000000100057882 */ /* 0x000fe20000000000 */
[----:B------:R-:W-:Y:S01]  /*0190*/  UMOV UR6, 0x100 ;  /* 0x0000010000067882 */ /* 0x000fe20000000000 */
[----:B------:R-:W-:Y:S01]  /*01a0*/  ELECT P0, URZ, PT ;  /* 0x00000000003f782f */ /* 0x000fe20003800000 */
[----:B------:R-:W-:-:S04]  /*01b0*/  UIADD3 UR6, -UR6, 0x100000, URZ ;  /* 0x0010000006067890 */ /* 0x000fc8000fffe13f */
[----:B------:R-:W-:Y:S02]  /*01c0*/  USHF.L.U32 UR7, UR6, 0xb, URZ ;  /* 0x0000000b06077899 */ /* 0x000fe4000800063f */
[----:B------:R-:W-:Y:S02]  /*01d0*/  USHF.L.U32 UR6, UR6, 0x1, URZ ;  /* 0x0000000106067899 */ /* 0x000fe4000800063f */
[----:B0-----:R-:W-:Y:S02]  /*01e0*/  ULEA UR8, UR8, UR4, 0x18 ;  /* 0x0000000408087291 */ /* 0x001fe4000f8ec03f */
[----:B------:R-:W-:-:S04]  /*01f0*/  UIADD3 UR4, -UR5, 0x100000, URZ ;  /* 0x0010000005047890 */ /* 0x000fc8000fffe13f */
[----:B------:R-:W-:Y:S02]  /*0200*/  USHF.L.U32 UR5, UR4, 0xb, URZ ;  /* 0x0000000b04057899 */ /* 0x000fe4000800063f */
[----:B------:R-:W-:Y:S01]  /*0210*/  USHF.L.U32 UR4, UR4, 0x1, URZ ;  /* 0x0000000104047899 */ /* 0x000fe2000800063f */
[----:B------:R-:W0:Y:S11]  /*0220*/  FENCE.VIEW.ASYNC.S ;  /* 0x00000000000073c6 */ /* 0x000e360000000000 */
[----:B0-----:R0:W1:Y:S01]  /*0230*/  SYNCS.EXCH.64 URZ, [UR8], UR4 ;  /* 0x00000004083f75b2 */ /* 0x0010620008000100 */
[----:B------:R0:W2:Y:S01]  /*0240*/  SYNCS.EXCH.64 URZ, [UR8+0x28], UR6 ;  /* 0x00002806083f75b2 */ /* 0x0000a20008000100 */
[----:B------:R0:W3:Y:S01]  /*0250*/  SYNCS.EXCH.64 URZ, [UR8+0x8], UR4 ;  /* 0x00000804083f75b2 */ /* 0x0000e20008000100 */
[----:B------:R0:W4:Y:S01]  /*0260*/  SYNCS.EXCH.64 URZ, [UR8+0x30], UR6 ;  /* 0x00003006083f75b2 */ /* 0x0001220008000100 */
[----:B------:R0:W0:Y:S01]  /*0270*/  SYNCS.EXCH.64 URZ, [UR8+0x10], UR4 ;  /* 0x00001004083f75b2 */ /* 0x0000220008000100 */
[----:B------:R0:W0:Y:S01]  /*0280*/  SYNCS.EXCH.64 URZ, [UR8+0x38], UR6 ;  /* 0x00003806083f75b2 */ /* 0x0000220008000100 */
[----:B------:R0:W0:Y:S01]  /*0290*/  SYNCS.EXCH.64 URZ, [UR8+0x18], UR4 ;  /* 0x00001804083f75b2 */ /* 0x0000220008000100 */
[----:B------:R0:W0:Y:S01]  /*02a0*/  SYNCS.EXCH.64 URZ, [UR8+0x40], UR6 ;  /* 0x00004006083f75b2 */ /* 0x0000220008000100 */
[----:B------:R0:W0:Y:S01]  /*02b0*/  SYNCS.EXCH.64 URZ, [UR8+0x20], UR4 ;  /* 0x00002004083f75b2 */ /* 0x0000220008000100 */
[----:B------:R0:W0:Y:S01]  /*02c0*/  SYNCS.EXCH.64 URZ, [UR8+0x48], UR6 ;  /* 0x00004806083f75b2 */ /* 0x0000220008000100 */
[----:B------:R-:W-:Y:S01]  /*02d0*/  NOP ;  /* 0x0000000000007918 */ /* 0x000fe20000000000 */
.L_x_2:
[----:B------:R-:W5:Y:S01]  /*02e0*/  SHFL.IDX PT, R0, R0, RZ, 0x1f ;  /* 0x00001fff00007589 */ /* 0x000f6200000e0000 */
[----:B------:R-:W-:Y:S01]  /*02f0*/  ELECT P0, URZ, PT ;  /* 0x00000000003f782f */ /* 0x000fe20003800000 */
[----:B------:R-:W1:Y:S01]  /*0300*/  LDC R2, c[0x0][0x65c] ;  /* 0x00019700ff027b82 */ /* 0x000e620000000800 */
[----:B------:R-:W-:Y:S01]  /*0310*/  SHF.R.S32.HI R6, RZ, 0x1f, R5 ;  /* 0x0000001fff067819 */ /* 0x000fe20000011405 */
[----:B------:R-:W2:Y:S01]  /*0320*/  S2R R3, SR_CTAID.Y ;  /* 0x0000000000037919 */ /* 0x000ea20000002600 */
[----:B0-----:R-:W-:Y:S01]  /*0330*/  UMOV UR4, 0x20 ;  /* 0x0000002000047882 */ /* 0x001fe20000000000 */
[----:B------:R-:W-:Y:S01]  /*0340*/  ISETP.NE.AND P2, PT, R8, RZ, PT ;  /* 0x000000ff0800720c */ /* 0x000fe20003f45270 */
[----:B------:R-:W-:Y:S01]  /*0350*/  NOP ;  /* 0x0000000000007918 */ /* 0x000fe20000000000 */
[----:B------:R-:W0:Y:S01]  /*0360*/  S2R R4, SR_CTAID.X ;  /* 0x0000000000047919 */ /* 0x000e220000002500 */
[----:B------:R-:W-:Y:S01]  /*0370*/  LEA.HI R6, R6, R5, RZ, 0x2 ;  /* 0x0000000506067211 */ /* 0x000fe200078f10ff */
[----:B------:R-:W-:Y:S01]  /*0380*/  NOP ;  /* 0x0000000000007918 */ /* 0x000fe20000000000 */
[----:B-----5:R-:W-:-:S02]  /*0390*/  ISETP.NE.OR P0, PT, R0, RZ, !P0 ;  /* 0x000000ff0000720c */ /* 0x020fc40004705670 */
[----:B-1----:R-:W-:-:S04]  /*03a0*/  ISETP.NE.AND P3, PT, R2, 0x1, PT ;  /* 0x000000010200780c */ /* 0x002fc80003f65270 */
[----:B------:R-:W-:Y:S02]  /*03b0*/  P2R R0, PR, RZ, 0x8 ;  /* 0x00000008ff007803 */ /* 0x000fe40000000000 */
[----:B------:R-:W-:-:S05]  /*03c0*/  LOP3.LUT R0, R6, 0xfffffffc, RZ, 0xc0, !PT ;  /* 0xfffffffc06007812 */ /* 0x000fca00078ec0ff */
[----:B------:R-:W-:Y:S01]  /*03d0*/  VOTEU.ALL UP0, P0 ;  /* 0x00000000003f7886 */ /* 0x000fe20000000000 */
[----:B------:R-:W-:Y:S01]  /*03e0*/  IMAD.IADD R0, R5, 0x1, -R0 ;  /* 0x0000000105007824 */ /* 0x000fe200078e0a00 */
[----:B------:R-:W0:Y:S01]  /*03f0*/  @P3 LDC R17, c[0x0][0x10] ;  /* 0x00000400ff113b82 */ /* 0x000e220000000800 */
[----:B------:R-:W-:Y:S01]  /*0400*/  VOTEU.ALL UP1, P0 ;  /* 0x00000000003f7886 */ /* 0x000fe20000020000 */
[----:B--2---:R-:W-:Y:S01]  /*0410*/  @P3 IMAD.MOV.U32 R6, RZ, RZ, R3 ;  /* 0x000000ffff063224 */ /* 0x004fe200078e0003 */
[----:B------:R-:W-:Y:S01]  /*0420*/  @!UP0 UMOV UR6, 0x400 ;  /* 0x0000040000068882 */ /* 0x000fe20000000000 */
[----:B------:R-:W-:-:S04]  /*0430*/  @!UP0 UIADD3 UR4, -UR4, 0x100000, URZ ;  /* 0x0010000004048890 */ /* 0x000fc8000fffe13f */
[----:B------:R-:W-:Y:S02]  /*0440*/  @!UP0 USHF.L.U32 UR5, UR4, 0xb, URZ ;  /* 0x0000000b04058899 */ /* 0x000fe4000800063f */
[----:B------:R-:W-:Y:S01]  /*0450*/  @!UP0 USHF.L.U32 UR4, UR4, 0x1, URZ ;  /* 0x0000000104048899 */ /* 0x000fe2000800063f */
[----:B------:R-:W-:Y:S02]  /*0460*/  @P3 IMAD.MOV.U32 R7, RZ, RZ, RZ ;  /* 0x000000ffff073224 */ /* 0x000fe400078e00ff */
[----:B------:R-:W-:Y:S01]  /*0470*/  IMAD.MOV.U32 R5, RZ, RZ, RZ ;  /* 0x000000ffff057224 */ /* 0x000fe200078e00ff */
[----:B------:R-:W1:Y:S01]  /*0480*/  @!UP0 S2UR UR7, SR_CgaCtaId ;  /* 0x00000000000789c3 */ /* 0x000e620000008800 */
[----:B------:R-:W-:-:S07]  /*0490*/  @P3 IMAD.MOV.U32 R11, RZ, RZ, RZ ;  /* 0x000000ffff0b3224 */ /* 0x000fce00078e00ff */
[----:B------:R-:W2:Y:S01]  /*04a0*/  @!P3 LDC R9, c[0x0][0xc] ;  /* 0x00000300ff09bb82 */ /* 0x000ea20000000800 */
[----:B0-----:R-:W-:-:S04]  /*04b0*/  @P3 IMAD.WIDE.U32 R16, R4, R17, R6 ;  /* 0x0000001104103225 */ /* 0x001fc800078e0006 */
[----:B------:R-:W-:Y:S01]  /*04c0*/  @P3 IMAD.IADD R17, R17, 0x1, R11 ;  /* 0x0000000111113824 */ /* 0x000fe200078e020b */
[----:B-1----:R-:W-:Y:S01]  /*04d0*/  @!UP0 ULEA UR6, UR7, UR6, 0x18 ;  /* 0x0000000607068291 */ /* 0x002fe2000f8ec03f */
[----:B------:R-:W-:Y:S01]  /*04e0*/  VOTEU.ALL UP0, P0 ;  /* 0x00000000003f7886 */ /* 0x000fe20000000000 */
[----:B------:R-:W-:-:S04]  /*04f0*/  ISETP.NE.AND P0, PT, R0, 0x3, PT ;  /* 0x000000030000780c */ /* 0x000fc80003f05270 */
[----:B------:R-:W-:Y:S01]  /*0500*/  ISETP.EQ.OR P0, PT, R0, RZ, !P0 ;  /* 0x000000ff0000720c */ /* 0x000fe20004702670 */
[----:B--2---:R-:W-:-:S03]  /*0510*/  @!P3 IMAD.WIDE.U32 R6, R9, R3, R4 ;  /* 0x000000030906b225 */ /* 0x004fc600078e0004 */
[C---:B------:R-:W-:Y:S01]  /*0520*/  ISETP.EQ.AND P0, PT, R8.reuse, RZ, P0 ;  /* 0x000000ff0800720c */ /* 0x040fe20000702270 */
[----:B------:R-:W-:Y:S01]  /*0530*/  VIADD R8, R8, 0xffffffff ;  /* 0xffffffff08087836 */ /* 0x000fe20000000000 */
[----:B------:R-:W0:Y:S02]  /*0540*/  FENCE.VIEW.ASYNC.S ;  /* 0x00000000000073c6 */ /* 0x000e240000000000 */
[----:B0-----:R0:W3:Y:S01]  /*0550*/  @!UP0 SYNCS.EXCH.64 URZ, [UR6+0x60], UR4 ;  /* 0x00006004063f85b2 */ /* 0x0010e20008000100 */
[----:B------:R-:W-:Y:S01]  /*0560*/  @!P3 IMAD.MOV.U32 R16, RZ, RZ, R6 ;  /* 0x000000ffff10b224 */ /* 0x000fe200078e0006 */
[----:B------:R-:W-:Y:S01]  /*0570*/  SEL R19, RZ, 0x1, !P0 ;  /* 0x00000001ff137807 */ /* 0x000fe20004000000 */
[----:B------:R-:W-:Y:S01]  /*0580*/  @!P3 IMAD.MOV.U32 R17, RZ, RZ, R7 ;  /* 0x000000ffff11b224 */ /* 0x000fe200078e0007 */
[----:B------:R-:W-:-:S04]  /*0590*/  ISETP.GE.U32.AND P1, PT, R8, 0x2, PT ;  /* 0x000000020800780c */ /* 0x000fc80003f26070 */
[----:B------:R-:W-:Y:S01]  /*05a0*/  SEL R19, R19, 0x2, P1 ;  /* 0x0000000213137807 */ /* 0x000fe20000800000 */
[----:B------:R0:W3:Y:S01]  /*05b0*/  @!UP1 SYNCS.EXCH.64 URZ, [UR6+0x68], UR4 ;  /* 0x00006804063f95b2 */ /* 0x0000e20008000100 */
[----:B------:R-:W-:Y:S01]  /*05c0*/  NOP ;  /* 0x0000000000007918 */ /* 0x000fe20000000000 */
[----:B---34-:R-:W-:Y:S06]  /*05d0*/  BAR.SYNC.DEFER_BLOCKING 0x0 ;  /* 0x0000000000007b1d */ /* 0x018fec0000010000 */
[----:B------:R-:W-:Y:S05]  /*05e0*/  @!P2 BRA `(.L_x_3) ;  /* 0x00000040001ca947 */ /* 0x000fea0003800000 */
[----:B------:R-:W-:-:S13]  /*05f0*/  ISETP.GT.U32.AND P0, PT, R8, 0x1, PT ;  /* 0x000000010800780c */ /* 0x000fda0003f04070 */
[----:B0-----:R-:W-:Y:S05]  /*0600*/  @P0 EXIT ;  /* 0x000000000000094d */ /* 0x001fea0003800000 */
[----:B------:R-:W-:Y:S01]  /*0610*/  ULDC.64 UR4, c[0x0][0x650] ;  /* 0x0001940000047ab9 */ /* 0x000fe20000000a00 */
[----:B------:R-:W-:Y:S01]  /*0620*/  PRMT R0, RZ, 0x7610, R0 ;  /* 0x00007610ff007816 */ /* 0x000fe20000000000 */
[----:B------:R-:W-:Y:S01]  /*0630*/  IMAD.MOV.U32 R58, RZ, RZ, -0x1 ;  /* 0xffffffffff3a7424 */ /* 0x000fe200078e00ff */
[----:B------:R-:W-:Y:S01]  /*0640*/  ISETP.GE.U32.AND P0, PT, R16, UR4, PT ;  /* 0x0000000410007c0c */ /* 0x000fe2000bf06070 */
[----:B------:R-:W-:Y:S02]  /*0650*/  IMAD.MOV.U32 R59, RZ, RZ, -0x1 ;  /* 0xffffffffff3b7424 */ /* 0x000fe400078e00ff */
[----:B------:R-:W-:Y:S01]  /*0660*/  IMAD.MOV.U32 R57, RZ, RZ, -0x1 ;  /* 0xffffffffff397424 */ /* 0x000fe200078e00ff */
[----:B------:R-:W-:-:S13]  /*0670*/  ISETP.GE.U32.AND.EX P0, PT, R17, UR5, PT, P0 ;  /* 0x0000000511007c0c */ /* 0x000fda000bf06100 */
[----:B------:R-:W-:Y:S05]  /*0680*/  @P0 BRA `(.L_x_4) ;  /* 0x0000000400540947 */ /* 0x000fea0003800000 */
[----:B------:R-:W0:Y:S01]  /*0690*/  LDC.64 R14, c[0x0][0x628] ;  /* 0x00018a00ff0e7b82 */ /* 0x000e220000000a00 */
[----:B------:R-:W-:Y:S02]  /*06a0*/  IMAD.MOV.U32 R6, RZ, RZ, R16 ;  /* 0x000000ffff067224 */ /* 0x000fe400078e0010 */
[----:B------:R-:W-:-:S05]  /*06b0*/  IMAD.MOV.U32 R7, RZ, RZ, R17 ;  /* 0x000000ffff077224 */ /* 0x000fca00078e0011 */
[----:B------:R-:W1:Y:S08]  /*06c0*/  LDC R0, c[0x0][0x630] ;  /* 0x00018c00ff007b82 */ /* 0x000e700000000800 */
[----:B------:R-:W2:Y:S01]  /*06d0*/  LDC.64 R20, c[0x0][0x620] ;  /* 0x00018800ff147b82 */ /* 0x000ea20000000a00 */
[----:B0-----:R-:W-:-:S04]  /*06e0*/  ISETP.NE.U32.AND P0, PT, R14, RZ, PT ;  /* 0x000000ff0e00720c */ /* 0x001fc80003f05070 */
[----:B------:R-:W-:-:S13]  /*06f0*/  ISETP.NE.AND.EX P0, PT, R15, RZ, PT, P0 ;  /* 0x000000ff0f00720c */ /* 0x000fda0003f05300 */
[----:B-12---:R-:W-:Y:S05]  /*0700*/  @!P0 BRA `(.L_x_5) ;  /* 0x0000000000288947 */ /* 0x006fea0003800000 */
[----:B------:R-:W0:Y:S02]  /*0710*/  LDC R11, c[0x0][0x634] ;  /* 0x00018d00ff0b7b82 */ /* 0x000e240000000800 */
[----:B0-----:R-:W-:-:S05]  /*0720*/  IADD3 R11, P0, R16, R11, RZ ;  /* 0x0000000b100b7210 */ /* 0x001fca0007f1e0ff */
[----:B------:R-:W-:-:S04]  /*0730*/  IMAD.X R13, RZ, RZ, R17, P0 ;  /* 0x000000ffff0d7224 */ /* 0x000fc800000e0611 */
[----:B------:R-:W-:-:S04]  /*0740*/  IMAD.WIDE.U32 R6, R13, R14, RZ ;  /* 0x0000000e0d067225 */ /* 0x000fc800078e00ff */
[----:B------:R-:W-:-:S04]  /*0750*/  IMAD.WIDE.U32 R8, P0, R11, R15, R6 ;  /* 0x0000000f0b087225 */ /* 0x000fc80007800006 */
[----:B------:R-:W-:-:S04]  /*0760*/  IMAD.WIDE.U32 R6, R11, R14, RZ ;  /* 0x0000000e0b067225 */ /* 0x000fc800078e00ff */
[----:B------:R-:W-:Y:S01]  /*0770*/  IMAD.X R11, RZ, RZ, RZ, P0 ;  /* 0x000000ffff0b7224 */ /* 0x000fe200000e06ff */
[----:B------:R-:W-:Y:S01]  /*0780*/  IADD3 RZ, P0, R7, R8, RZ ;  /* 0x0000000807ff7210 */ /* 0x000fe20007f1e0ff */
[----:B------:R-:W-:-:S04]  /*0790*/  IMAD.MOV.U32 R10, RZ, RZ, R9 ;  /* 0x000000ffff0a7224 */ /* 0x000fc800078e0009 */
[----:B------:R-:W-:-:S08]  /*07a0*/  IMAD.WIDE.U32.X R6, R13, R15, R10, P0 ;  /* 0x0000000f0d067225 */ /* 0x000fd000000e040a */
.L_x_5:
[-CC-:B------:R-:W-:Y:S01]  /*07b0*/  SHF.R.U64 R57, R6, R0.reuse, R7.reuse ;  /* 0x0000000006397219 */ /* 0x180fe20000001207 */
[----:B------:R-:W0:Y:S01]  /*07c0*/  LDC R10, c[0x0][0x618] ;  /* 0x00018600ff0a7b82 */ /* 0x000e220000000800 */
[----:B------:R-:W-:Y:S01]  /*07d0*/  SHF.R.U32.HI R5, RZ, R0, R7 ;  /* 0x00000000ff057219 */ /* 0x000fe20000011607 */
[----:B------:R-:W-:Y:S01]  /*07e0*/  ULDC UR4, c[0x0][0x150] ;  /* 0x0000540000047ab9 */ /* 0x000fe20000000800 */
[----:B------:R-:W-:Y:S02]  /*07f0*/  IADD3 R9, P0, RZ, -R57, RZ ;  /* 0x80000039ff097210 */ /* 0x000fe40007f1e0ff */
[----:B------:R-:W-:-:S03]  /*0800*/  I2FP.F32.U32 R0, R4 ;  /* 0x0000000400007245 */ /* 0x000fc60000201000 */
[----:B------:R-:W1:Y:S01]  /*0810*/  LDC.64 R28, c[0x0][0x640] ;  /* 0x00019000ff1c7b82 */ /* 0x000e620000000a00 */
[----:B------:R-:W-:Y:S02]  /*0820*/  IMAD.X R11, RZ, RZ, ~R5, P0 ;  /* 0x000000ffff0b7224 */ /* 0x000fe400000e0e05 */
[----:B------:R-:W-:Y:S01]  /*0830*/  FMUL R0, R0, UR4 ;  /* 0x0000000400007c20 */ /* 0x000fe20008400000 */
[----:B------:R-:W-:Y:S01]  /*0840*/  IMAD.WIDE.U32 R6, R9, R20, R16 ;  /* 0x0000001409067225 */ /* 0x000fe200078e0010 */
[----:B------:R-:W-:-:S03]  /*0850*/  ULDC UR4, c[0x0][0x154] ;  /* 0x0000550000047ab9 */ /* 0x000fc60000000800 */
[----:B------:R-:W-:Y:S01]  /*0860*/  IMAD R8, R11, R20, RZ ;  /* 0x000000140b087224 */ /* 0x000fe200078e02ff */
[----:B------:R-:W2:Y:S01]  /*0870*/  LDC R5, c[0x0][0x144] ;  /* 0x00005100ff057b82 */ /* 0x000ea20000000800 */
[----:B------:R-:W3:Y:S02]  /*0880*/  F2I.U32.TRUNC.NTZ R0, R0 ;  /* 0x0000000000007305 */ /* 0x000ee4000020f000 */
[----:B------:R-:W-:-:S04]  /*0890*/  IMAD R9, R9, R21, R8 ;  /* 0x0000001509097224 */ /* 0x000fc800078e0208 */
[----:B------:R-:W-:Y:S01]  /*08a0*/  IMAD.IADD R7, R7, 0x1, R9 ;  /* 0x0000000107077824 */ /* 0x000fe200078e0209 */
[----:B------:R-:W4:Y:S01]  /*08b0*/  LDC R12, c[0x0][0x608] ;  /* 0x00018200ff0c7b82 */ /* 0x000f220000000800 */
[----:B------:R-:W-:-:S03]  /*08c0*/  IMAD.MOV.U32 R9, RZ, RZ, -0x1 ;  /* 0xffffffffff097424 */ /* 0x000fc600078e00ff */
[-CC-:B0-----:R-:W-:Y:S02]  /*08d0*/  SHF.R.U64 R20, R6, R10.reuse, R7.reuse ;  /* 0x0000000a06147219 */ /* 0x181fe40000001207 */
[----:B------:R-:W-:Y:S02]  /*08e0*/  I2FP.F32.U32 R6, R3 ;  /* 0x0000000300067245 */ /* 0x000fe40000201000 */
[----:B------:R-:W0:Y:S01]  /*08f0*/  LDC R26, c[0x0][0x658] ;  /* 0x00019600ff1a7b82 */ /* 0x000e220000000800 */
[----:B-1----:R-:W-:Y:S01]  /*0900*/  ISETP.NE.U32.AND P0, PT, R28, RZ, PT ;  /* 0x000000ff1c00720c */ /* 0x002fe20003f05070 */
[----:B---3--:R-:W-:Y:S01]  /*0910*/  IMAD.MOV R8, RZ, RZ, -R0 ;  /* 0x000000ffff087224 */ /* 0x008fe200078e0a00 */
[----:B------:R-:W-:Y:S01]  /*0920*/  SHF.R.U32.HI R7, RZ, R10, R7 ;  /* 0x0000000aff077219 */ /* 0x000fe20000011607 */
[----:B------:R-:W-:Y:S01]  /*0930*/  FMUL R6, R6, UR4 ;  /* 0x0000000406067c20 */ /* 0x000fe20008400000 */
[----:B------:R-:W-:-:S03]  /*0940*/  ISETP.NE.AND.EX P0, PT, R29, RZ, PT, P0 ;  /* 0x000000ff1d00720c */ /* 0x000fc60003f05300 */
[----:B------:R-:W1:Y:S01]  /*0950*/  LDC R14, c[0x0][0x148] ;  /* 0x00005200ff0e7b82 */ /* 0x000e620000000800 */
[----:B--2---:R-:W-:-:S07]  /*0960*/  IMAD R0, R5, R8, R4 ;  /* 0x0000000805007224 */ /* 0x004fce00078e0204 */
[----:B------:R-:W2:Y:S01]  /*0970*/  LDC R24, c[0x0][0x600] ;  /* 0x00018000ff187b82 */ /* 0x000ea20000000800 */
[-CC-:B----4-:R-:W-:Y:S02]  /*0980*/  SHF.R.U64 R30, R20, R12.reuse, R7.reuse ;  /* 0x0000000c141e7219 */ /* 0x190fe40000001207 */
[----:B------:R-:W-:Y:S01]  /*0990*/  SHF.R.U32.HI R5, RZ, R12, R7 ;  /* 0x0000000cff057219 */ /* 0x000fe20000011607 */
[----:B------:R-:W-:Y:S01]  /*09a0*/  IMAD.MOV.U32 R7, RZ, RZ, 0x1 ;  /* 0x00000001ff077424 */ /* 0x000fe200078e00ff */
[----:B------:R3:W4:Y:S03]  /*09b0*/  F2I.U32.TRUNC.NTZ R12, R6 ;  /* 0x00000006000c7305 */ /* 0x000726000020f000 */
[----:B------:R-:W1:Y:S01]  /*09c0*/  LDC R15, c[0x0][0x648] ;  /* 0x00019200ff0f7b82 */ /* 0x000e620000000800 */
[-C--:B0-----:R-:W-:Y:S02]  /*09d0*/  SHF.L.U32 R4, R9, R26.reuse, RZ ;  /* 0x0000001a09047219 */ /* 0x081fe400000006ff */
[----:B------:R-:W-:-:S02]  /*09e0*/  SHF.R.U64 R32, R30, R26, R5 ;  /* 0x0000001a1e207219 */ /* 0x000fc40000001205 */
[----:B------:R-:W-:Y:S02]  /*09f0*/  LOP3.LUT R11, RZ, R4, RZ, 0x33, !PT ;  /* 0x00000004ff0b7212 */ /* 0x000fe400078e33ff */
[-C--:B------:R-:W-:Y:S01]  /*0a00*/  SHF.R.U32.HI R5, RZ, R26.reuse, R5 ;  /* 0x0000001aff057219 */ /* 0x080fe20000011605 */
[----:B------:R-:W0:Y:S01]  /*0a10*/  LDC R21, c[0x0][0x638] ;  /* 0x00018e00ff157b82 */ /* 0x000e220000000800 */
[----:B------:R-:W-:Y:S01]  /*0a20*/  SHF.L.U32 R10, R7, R26, RZ ;  /* 0x0000001a070a7219 */ /* 0x000fe200000006ff */
[----:B------:R-:W-:-:S06]  /*0a30*/  IMAD.MOV.U32 R4, RZ, RZ, R32 ;  /* 0x000000ffff047224 */ /* 0x000fcc00078e0020 */
[----:B------:R-:W0:Y:S01]  /*0a40*/  LDC R58, c[0x0][0x610] ;  /* 0x00018400ff3a7b82 */ /* 0x000e220000000800 */
[----:B---34-:R-:W-:Y:S05]  /*0a50*/  @!P0 BRA `(.L_x_6) ;  /* 0x0000000000288947 */ /* 0x018fea0003800000 */
[----:B------:R-:W3:Y:S02]  /*0a60*/  LDC R9, c[0x0][0x64c] ;  /* 0x00019300ff097b82 */ /* 0x000ee40000000800 */
[----:B---3--:R-:W-:-:S05]  /*0a70*/  IADD3 R9, P0, R32, R9, RZ ;  /* 0x0000000920097210 */ /* 0x008fca0007f1e0ff */
        /* <DEDUP_REMOVED lines=8> */
.L_x_6:
[----:B-1----:R-:W-:Y:S01]  /*0b00*/  SHF.R.U64 R4, R4, R15, R5 ;  /* 0x0000000f04047219 */ /* 0x002fe20000001205 */
[----:B--2---:R-:W-:Y:S01]  /*0b10*/  VIADD R5, R24, 0xffffffff ;  /* 0xffffffff18057836 */ /* 0x004fe20000000000 */
[----:B------:R-:W-:Y:S01]  /*0b20*/  LOP3.LUT R11, R30, R11, RZ, 0xc0, !PT ;  /* 0x0000000b1e0b7212 */ /* 0x000fe200078ec0ff */
[----:B------:R-:W-:Y:S02]  /*0b30*/  IMAD.MOV R12, RZ, RZ, -R12 ;  /* 0x000000ffff0c7224 */ /* 0x000fe400078e0a0c */
[----:B------:R-:W-:Y:S01]  /*0b40*/  IMAD.MOV R6, RZ, RZ, -R4 ;  /* 0x000000ffff067224 */ /* 0x000fe200078e0a04 */
[----:B------:R-:W-:Y:S01]  /*0b50*/  LOP3.LUT R5, R20, R5, RZ, 0xc0, !PT ;  /* 0x0000000514057212 */ /* 0x000fe200078ec0ff */
[----:B------:R-:W-:Y:S02]  /*0b60*/  @P3 IMAD R0, R14, R12, R3 ;  /* 0x0000000c0e003224 */ /* 0x000fe400078e0203 */
[----:B------:R-:W-:Y:S02]  /*0b70*/  IMAD R11, R10, R4, R11 ;  /* 0x000000040a0b7224 */ /* 0x000fe400078e020b */
[----:B0-----:R-:W-:-:S02]  /*0b80*/  IMAD R3, R6, R21, R32 ;  /* 0x0000001506037224 */ /* 0x001fc400078e0220 */
[----:B------:R-:W-:Y:S02]  /*0b90*/  IMAD R58, R11, R58, R0 ;  /* 0x0000003a0b3a7224 */ /* 0x000fe400078e0200 */
[----:B------:R-:W-:Y:S02]  /*0ba0*/  IMAD R3, R3, R24, R5 ;  /* 0x0000001803037224 */ /* 0x000fe400078e0205 */
[----:B------:R-:W-:-:S03]  /*0bb0*/  IMAD.MOV.U32 R0, RZ, RZ, 0x1 ;  /* 0x00000001ff007424 */ /* 0x000fc600078e00ff */
[----:B------:R-:W-:Y:S02]  /*0bc0*/  SEL R59, R3, R58, !P3 ;  /* 0x0000003a033b7207 */ /* 0x000fe40005800000 */
[----:B------:R-:W-:-:S07]  /*0bd0*/  SEL R58, R58, R3, !P3 ;  /* 0x000000033a3a7207 */ /* 0x000fce0005800000 */
.L_x_4:
[----:B------:R-:W-:-:S08]  /*0be0*/  NOP ;  /* 0x0000000000007918 */ /* 0x000fd00000000000 */
[----:B------:R-:W0:Y:S02]  /*0bf0*/  USETMAXREG.TRY_ALLOC.CTAPOOL UP0, 0xe8 ;  /* 0x000000e8000079c8 */ /* 0x000e240008000600 */
[----:B0-----:R-:W-:-:S13]  /*0c00*/  PLOP3.LUT P0, PT, PT, PT, UP0, 0x80, 0x0 ;  /* 0x000000000000781c */ /* 0x001fda0003f0f008 */
[----:B------:R-:W-:Y:S05]  /*0c10*/  @!P0 BRA `(.L_x_4) ;  /* 0xfffffffc00f08947 */ /* 0x000fea000383ffff */
[----:B------:R-:W-:Y:S01]  /*0c20*/  ULDC.64 UR4, c[0x0][0x598] ;  /* 0x0001660000047ab9 */ /* 0x000fe20000000a00 */
[----:B------:R-:W-:Y:S01]  /*0c30*/  ULDC.64 UR36, c[0x0][0x208] ;  /* 0x0000820000247ab9 */ /* 0x000fe20000000a00 */
[----:B------:R-:W-:-:S04]  /*0c40*/  ISETP.NE.U32.AND P0, PT, RZ, UR4, PT ;  /* 0x00000004ff007c0c */ /* 0x000fc8000bf05070 */
[----:B------:R-:W-:-:S13]  /*0c50*/  ISETP.NE.AND.EX P0, PT, RZ, UR5, PT, P0 ;  /* 0x00000005ff007c0c */ /* 0x000fda000bf05300 */
[----:B------:R-:W-:Y:S05]  /*0c60*/  @!P0 BRA `(.L_x_7) ;  /* 0x00000000001c8947 */ /* 0x000fea0003800000 */
[----:B------:R-:W0:Y:S02]  /*0c70*/  LDC.64 R4, c[0x0][0x598] ;  /* 0x00016600ff047b82 */ /* 0x000e240000000a00 */
[----:B0-----:R-:W2:Y:S02]  /*0c80*/  LDG.E.64 R4, desc[UR36][R4.64] ;  /* 0x0000002404047981 */ /* 0x001ea4000c1e1b00 */
[----:B--2---:R-:W-:-:S04]  /*0c90*/  ISETP.NE.U32.AND P0, PT, R4, RZ, PT ;  /* 0x000000ff0400720c */ /* 0x004fc80003f05070 */
[----:B------:R-:W-:-:S13]  /*0ca0*/  ISETP.NE.AND.EX P0, PT, R5, RZ, PT, P0 ;  /* 0x000000ff0500720c */ /* 0x000fda0003f05300 */
[----:B------:R-:W-:Y:S05]  /*0cb0*/  @!P0 BRA `(.L_x_7) ;  /* 0x0000000000088947 */ /* 0x000fea0003800000 */
[----:B------:R0:W5:Y:S01]  /*0cc0*/  LD.E R23, desc[UR36][R4.64] ;  /* 0x0000002404177980 */ /* 0x000162000c101900 */
[----:B------:R-:W-:Y:S05]  /*0cd0*/  BRA `(.L_x_8) ;  /* 0x0000000000247947 */ /* 0x000fea0003800000 */
.L_x_7:
[----:B------:R-:W-:Y:S02]  /*0ce0*/  ULDC.64 UR4, c[0x0][0x588] ;  /* 0x0001620000047ab9 */ /* 0x000fe40000000a00 */
[----:B------:R-:W-:-:S04]  /*0cf0*/  ISETP.NE.U32.AND P0, PT, RZ, UR4, PT ;  /* 0x00000004ff007c0c */ /* 0x000fc8000bf05070 */
[----:B------:R-:W-:-:S13]  /*0d00*/  ISETP.NE.AND.EX P0, PT, RZ, UR5, PT, P0 ;  /* 0x00000005ff007c0c */ /* 0x000fda000bf05300 */
[----:B------:R-:W-:Y:S05]  /*0d10*/  @!P0 BRA `(.L_x_9) ;  /* 0x00000000000c8947 */ /* 0x000fea0003800000 */
[----:B------:R-:W0:Y:S02]  /*0d20*/  LDC.64 R4, c[0x0][0x588] ;  /* 0x00016200ff047b82 */ /* 0x000e240000000a00 */
[----:B0-----:R1:W5:Y:S01]  /*0d30*/  LDG.E R23, desc[UR36][R4.64] ;  /* 0x0000002404177981 */ /* 0x001362000c1e1900 */
[----:B------:R-:W-:Y:S05]  /*0d40*/  BRA `(.L_x_8) ;  /* 0x0000000000087947 */ /* 0x000fea0003800000 */
.L_x_9:
[----:B------:R-:W-:Y:S02]  /*0d50*/  ULDC UR4, c[0x0][0x580] ;  /* 0x0001600000047ab9 */ /* 0x000fe40000000800 */
[----:B------:R-:W-:-:S07]  /*0d60*/  IMAD.U32 R23, RZ, RZ, UR4 ;  /* 0x00000004ff177e24 */ /* 0x000fce000f8e00ff */
.L_x_8:
[----:B------:R-:W-:Y:S02]  /*0d70*/  ULDC.64 UR4, c[0x0][0x5a0] ;  /* 0x0001680000047ab9 */ /* 0x000fe40000000a00 */
[----:B------:R-:W-:-:S04]  /*0d80*/  ISETP.NE.U32.AND P0, PT, RZ, UR4, PT ;  /* 0x00000004ff007c0c */ /* 0x000fc8000bf05070 */
[----:B------:R-:W-:-:S13]  /*0d90*/  ISETP.NE.AND.EX P0, PT, RZ, UR5, PT, P0 ;  /* 0x00000005ff007c0c */ /* 0x000fda000bf05300 */
[----:B------:R-:W-:Y:S05]  /*0da0*/  @!P0 BRA `(.L_x_10) ;  /* 0x00000000001c8947 */ /* 0x000fea0003800000 */
[----:B01----:R-:W0:Y:S02]  /*0db0*/  LDC.64 R4, c[0x0][0x5a0] ;  /* 0x00016800ff047b82 */ /* 0x003e240000000a00 */
[----:B0-----:R-:W2:Y:S02]  /*0dc0*/  LDG.E.64 R4, desc[UR36][R4.64] ;  /* 0x0000002404047981 */ /* 0x001ea4000c1e1b00 */
[----:B--2---:R-:W-:-:S04]  /*0dd0*/  ISETP.NE.U32.AND P0, PT, R4, RZ, PT ;  /* 0x000000ff0400720c */ /* 0x004fc80003f05070 */
[----:B------:R-:W-:-:S13]  /*0de0*/  ISETP.NE.AND.EX P0, PT, R5, RZ, PT, P0 ;  /* 0x000000ff0500720c */ /* 0x000fda0003f05300 */
[----:B------:R-:W-:Y:S05]  /*0df0*/  @!P0 BRA `(.L_x_10) ;  /* 0x0000000000088947 */ /* 0x000fea0003800000 */
[----:B------:R0:W5:Y:S01]  /*0e00*/  LD.E R56, desc[UR36][R4.64] ;  /* 0x0000002404387980 */ /* 0x000162000c101900 */
[----:B------:R-:W-:Y:S05]  /*0e10*/  BRA `(.L_x_11) ;  /* 0x0000000000247947 */ /* 0x000fea0003800000 */
.L_x_10:
[----:B------:R-:W-:Y:S02]  /*0e20*/  ULDC.64 UR4, c[0x0][0x590] ;  /* 0x0001640000047ab9 */ /* 0x000fe40000000a00 */
[----:B------:R-:W-:-:S04]  /*0e30*/  ISETP.NE.U32.AND P0, PT, RZ, UR4, PT ;  /* 0x00000004ff007c0c */ /* 0x000fc8000bf05070 */
[----:B------:R-:W-:-:S13]  /*0e40*/  ISETP.NE.AND.EX P0, PT, RZ, UR5, PT, P0 ;  /* 0x00000005ff007c0c */ /* 0x000fda000bf05300 */
[----:B------:R-:W-:Y:S05]  /*0e50*/  @!P0 BRA `(.L_x_12) ;  /* 0x00000000000c8947 */ /* 0x000fea0003800000 */
[----:B01----:R-:W0:Y:S02]  /*0e60*/  LDC.64 R4, c[0x0][0x590] ;  /* 0x00016400ff047b82 */ /* 0x003e240000000a00 */
[----:B0-----:R1:W5:Y:S01]  /*0e70*/  LDG.E R56, desc[UR36][R4.64] ;  /* 0x0000002404387981 */ /* 0x001362000c1e1900 */
[----:B------:R-:W-:Y:S05]  /*0e80*/  BRA `(.L_x_11) ;  /* 0x0000000000087947 */ /* 0x000fea0003800000 */
.L_x_12:
[----:B------:R-:W-:Y:S02]  /*0e90*/  ULDC UR4, c[0x0][0x584] ;  /* 0x0001610000047ab9 */ /* 0x000fe40000000800 */
[----:B------:R-:W-:-:S07]  /*0ea0*/  IMAD.U32 R56, RZ, RZ, UR4 ;  /* 0x00000004ff387e24 */ /* 0x000fce000f8e00ff */
.L_x_11:
[----:B------:R-:W-:-:S13]  /*0eb0*/  LOP3.LUT P0, RZ, R0, 0xff, RZ, 0xc0, !PT ;  /* 0x000000ff00ff7812 */ /* 0x000fda000780c0ff */
[----:B------:R-:W-:Y:S05]  /*0ec0*/  @!P0 EXIT ;  /* 0x000000000000894d */ /* 0x000fea0003800000 */
[----:B------:R-:W-:Y:S01]  /*0ed0*/  ULDC UR4, c[0x0][0x28c] ;  /* 0x0000a30000047ab9 */ /* 0x000fe20000000800 */
[----:B------:R-:W-:Y:S01]  /*0ee0*/  LOP3.LUT R62, R19, 0x1, RZ, 0xfc, !PT ;  /* 0x00000001133e7812 */ /* 0x000fe200078efcff */
[----:B------:R-:W-:Y:S01]  /*0ef0*/  UIADD3 UR4, UR4, 0x3f, URZ ;  /* 0x0000003f04047890 */ /* 0x000fe2000fffe03f */
[----:B------:R-:W-:Y:S01]  /*0f00*/  UMOV UR38, URZ ;  /* 0x0000003f00267c82 */ /* 0x000fe20008000000 */
[----:B------:R-:W-:Y:S02]  /*0f10*/  UMOV UR39, URZ ;  /* 0x0000003f00277c82 */ /* 0x000fe40008000000 */
[----:B------:R-:W-:-:S04]  /*0f20*/  USHF.R.S32.HI UR5, URZ, 0x1f, UR4 ;  /* 0x0000001f3f057899 */ /* 0x000fc80008011404 */
[----:B------:R-:W-:-:S04]  /*0f30*/  ULEA.HI UR5, UR5, UR4, URZ, 0x6 ;  /* 0x0000000405057291 */ /* 0x000fc8000f8f303f */
[----:B------:R-:W-:-:S12]  /*0f40*/  USHF.R.S32.HI UR40, URZ, 0x6, UR5 ;  /* 0x000000063f287899 */ /* 0x000fd80008011405 */
.L_x_94:
[----:B------:R-:W-:Y:S01]  /*0f50*/  LOP3.LUT R0, R18, 0x80, RZ, 0xc0, !PT ;  /* 0x0000008012007812 */ /* 0x000fe200078ec0ff */
[----:B--2---:R-:W2:Y:S01]  /*0f60*/  S2UR UR7, SR_CgaCtaId ;  /* 0x00000000000779c3 */ /* 0x004ea20000008800 */
[----:B------:R-:W-:Y:S02]  /*0f70*/  UMOV UR6, 0x400 ;  /* 0x0000040000067882 */ /* 0x000fe40000000000 */
[----:B------:R-:W-:-:S06]  /*0f80*/  SHF.R.U32.HI R0, RZ, 0x7, R0 ;  /* 0x00000007ff007819 */ /* 0x000fcc0000011600 */
[----:B---3--:R-:W3:Y:S01]  /*0f90*/  SHFL.IDX PT, R0, R0, RZ, 0x1f ;  /* 0x00001fff00007589 */ /* 0x008ee200000e0000 */
[----:B--2---:R-:W-:Y:S01]  /*0fa0*/  ULEA UR42, UR7, UR6, 0x18 ;  /* 0x00000006072a7291 */ /* 0x004fe2000f8ec03f */
[----:B---3--:R-:W-:-:S13]  /*0fb0*/  R2UR UR4, R0 ;  /* 0x00000000000472ca */ /* 0x008fda00000e0000 */
[----:B------:R-:W-:-:S04]  /*0fc0*/  ULEA.HI UR5, UR4, UR4, URZ, 0x1 ;  /* 0x0000000404057291 */ /* 0x000fc8000f8f083f */
[----:B------:R-:W-:-:S04]  /*0fd0*/  ULOP3.LUT UR5, UR5, 0x7fffe, URZ, 0xc0, !UPT ;  /* 0x0007fffe05057892 */ /* 0x000fc8000f8ec03f */
[----:B------:R-:W-:-:S03]  /*0fe0*/  UIADD3 UR5, UR4, -UR5, URZ ;  /* 0x8000000504057290 */ /* 0x000fc6000fffe03f */
[----:B------:R-:W-:Y:S01]  /*0ff0*/  ULDC UR4, c[0x0][0x28c] ;  /* 0x0000a30000047ab9 */ /* 0x000fe20000000800 */
[----:B------:R-:W-:Y:S01]  /*1000*/  ULEA UR5, UR5, UR42, 0xd ;  /* 0x0000002a05057291 */ /* 0x000fe2000f8e683f */
[----:B------:R-:W-:-:S03]  /*1010*/  ISETP.LT.AND P0, PT, RZ, UR4, PT ;  /* 0x00000004ff007c0c */ /* 0x000fc6000bf01270 */
[----:B------:R-:W-:-:S04]  /*1020*/  UIADD3 UR5, UR5, 0x100, URZ ;  /* 0x0000010005057890 */ /* 0x000fc8000fffe03f */
[----:B------:R-:W-:-:S04]  /*1030*/  USHF.R.U32.HI UR5, URZ, 0x4, UR5 ;  /* 0x000000043f057899 */ /* 0x000fc80008011605 */
[----:B------:R-:W-:Y:S02]  /*1040*/  ULOP3.LUT UR41, UR5, 0x3fff, URZ, 0xc0, !UPT ;  /* 0x00003fff05297892 */ /* 0x000fe4000f8ec03f */
[----:B-1--45:R-:W-:Y:S10]  /*1050*/  @P0 BRA `(.L_x_13) ;  /* 0x0000000000400947 */ /* 0x032ff40003800000 */
[----:B------:R-:W-:Y:S01]  /*1060*/  MOV R0, 0x0 ;  /* 0x0000000000007802 */ /* 0x000fe20000000f00 */
[----:B------:R-:W-:Y:S01]  /*1070*/  ULDC.64 UR4, c[0x4][0x68] ;  /* 0x01001a0000047ab9 */ /* 0x000fe20000000a00 */
[----:B------:R-:W-:Y:S01]  /*1080*/  ULDC.64 UR6, c[0x4][0x8] ;  /* 0x0100020000067ab9 */ /* 0x000fe20000000a00 */
[----:B01----:R-:W-:Y:S01]  /*1090*/  IMAD.U32 R4, RZ, RZ, UR4 ;  /* 0x00000004ff047e24 */ /* 0x003fe2000f8e00ff */
[----:B------:R0:W1:Y:S01]  /*10a0*/  LDC.64 R14, c[0x4][R0] ;  /* 0x01000000000e7b82 */ /* 0x0000620000000a00 */
[----:B------:R-:W-:Y:S01]  /*10b0*/  IMAD.U32 R5, RZ, RZ, UR5 ;  /* 0x00000005ff057e24 */ /* 0x000fe2000f8e00ff */
[----:B------:R-:W-:Y:S01]  /*10c0*/  ULDC.64 UR4, c[0x4][0x70] ;  /* 0x01001c0000047ab9 */ /* 0x000fe20000000a00 */
[----:B------:R-:W-:Y:S02]  /*10d0*/  IMAD.U32 R10, RZ, RZ, UR6 ;  /* 0x00000006ff0a7e24 */ /* 0x000fe4000f8e00ff */
[----:B------:R-:W-:Y:S02]  /*10e0*/  IMAD.U32 R6, RZ, RZ, UR4 ;  /* 0x00000004ff067e24 */ /* 0x000fe4000f8e00ff */
[----:B------:R-:W-:-:S02]  /*10f0*/  IMAD.U32 R7, RZ, RZ, UR5 ;  /* 0x00000005ff077e24 */ /* 0x000fc4000f8e00ff */
[----:B------:R-:W-:Y:S02]  /*1100*/  IMAD.U32 R11, RZ, RZ, UR7 ;  /* 0x00000007ff0b7e24 */ /* 0x000fe4000f8e00ff */
[----:B------:R-:W-:Y:S02]  /*1110*/  IMAD.MOV.U32 R8, RZ, RZ, 0x1e1 ;  /* 0x000001e1ff087424 */ /* 0x000fe400078e00ff */
[----:B------:R-:W-:Y:S02]  /*1120*/  IMAD.MOV.U32 R12, RZ, RZ, 0x1 ;  /* 0x00000001ff0c7424 */ /* 0x000fe400078e00ff */
[----:B0-----:R-:W-:-:S07]  /*1130*/  IMAD.MOV.U32 R13, RZ, RZ, RZ ;  /* 0x000000ffff0d7224 */ /* 0x001fce00078e00ff */
[----:B------:R-:W-:-:S07]  /*1140*/  LEPC R20, `(.L_x_13) ;  /* 0x000000001014794e */ /* 0x000fce0000000000 */
[----:B-1---5:R-:W-:Y:S05]  /*1150*/  CALL.ABS.NOINC R14 ;  /* 0x000000000e007343 */ /* 0x022fea0003c00000 */
.L_x_13:
[----:B------:R-:W-:-:S13]  /*1160*/  ISETP.NE.AND P0, PT, R62, 0x3, PT ;  /* 0x000000033e00780c */ /* 0x000fda0003f05270 */
[----:B------:R-:W-:Y:S05]  /*1170*/  @!P0 BRA `(.L_x_14) ;  /* 0x0000000000048947 */ /* 0x000fea0003800000 */
[----:B------:R-:W-:Y:S01]  /*1180*/  BPT.TRAP 0x1 ;  /* 0x000000040000795c */ /* 0x000fe20000300000 */
.L_x_14:
[----:B------:R-:W-:Y:S02]  /*1190*/  IMAD.U32 R3, RZ, RZ, UR39 ;  /* 0x00000027ff037e24 */ /* 0x000fe4000f8e00ff */
[----:B------:R-:W-:-:S03]  /*11a0*/  IMAD.U32 R0, RZ, RZ, UR38 ;  /* 0x00000026ff007e24 */ /* 0x000fc6000f8e00ff */
[----:B------:R-:W-:Y:S02]  /*11b0*/  LEA R3, R3, UR42, 0x3 ;  /* 0x0000002a03037c11 */ /* 0x000fe4000f8e18ff */
[----:B------:R-:W-:-:S04]  /*11c0*/  SHF.L.U32 R0, R0, 0x1f, RZ ;  /* 0x0000001f00007819 */ /* 0x000fc800000006ff */
[----:B------:R2:W3:Y:S01]  /*11d0*/  SYNCS.PHASECHK.TRANS64.TRYWAIT P1, [R3+URZ], R0 ;  /* 0x00000000030075a7 */ /* 0x0004e2000802017f */
[----:B------:R-:W-:Y:S05]  /*11e0*/  @!P0 BRA `(.L_x_15) ;  /* 0x0000000000048947 */ /* 0x000fea0003800000 */
[----:B------:R-:W-:Y:S01]  /*11f0*/  BPT.TRAP 0x1 ;  /* 0x000000040000795c */ /* 0x000fe20000300000 */
.L_x_15:
[----:B---3--:R-:W-:Y:S05]  /*1200*/  @P1 BRA `(.L_x_16) ;  /* 0x0000000000081947 */ /* 0x008fea0003800000 */
[----:B------:R-:W3:Y:S02]  /*1210*/  SYNCS.PHASECHK.TRANS64.TRYWAIT P1, [R3+URZ], R0 ;  /* 0x00000000030075a7 */ /* 0x000ee4000802017f */
[----:B---3--:R-:W-:Y:S05]  /*1220*/  @!P1 BRA `(.L_x_17) ;  /* 0x0000004800bc9947 */ /* 0x008fea0003800000 */
.L_x_16:
[----:B------:R-:W-:-:S04]  /*1230*/  UISETP.LT.AND UP0, UPT, UR40, 0x1, UPT ;  /* 0x000000012800788c */ /* 0x000fc8000bf01270 */
[----:B------:R-:W-:-:S04]  /*1240*/  USEL UR4, UR40, 0x1, UP0 ;  /* 0x0000000128047887 */ /* 0x000fc80008000000 */
[----:B------:R-:W-:-:S06]  /*1250*/  UIADD3 UR4, UR40, -UR4, URZ ;  /* 0x8000000428047290 */ /* 0x000fcc000fffe03f */
[----:B--23--:R-:W-:Y:S01]  /*1260*/  IMAD.U32 R0, RZ, RZ, UR4 ;  /* 0x00000004ff007e24 */ /* 0x00cfe2000f8e00ff */
[----:B------:R-:W-:Y:S05]  /*1270*/  WARPSYNC.ALL ;  /* 0x0000000000007948 */ /* 0x000fea0003800000 */
[----:B------:R-:W-:Y:S01]  /*1280*/  ISETP.GE.AND P1, PT, R0, 0x1, PT ;  /* 0x000000010000780c */ /* 0x000fe20003f26270 */
[----:B------:R-:W-:Y:S01]  /*1290*/  UIADD3 UR4, UR42, 0x14100, URZ ;  /* 0x000141002a047890 */ /* 0x000fe2000fffe03f */
[----:B------:R-:W-:Y:S01]  /*12a0*/  WARPGROUP.ARRIVE ;  /* 0x00000000000079c5 */ /* 0x000fe20000000000 */
[----:B------:R-:W-:Y:S01]  /*12b0*/  UMOV UR9, 0x40000040 ;  /* 0x4000004000097882 */ /* 0x000fe20000000000 */
[----:B------:R-:W-:Y:S01]  /*12c0*/  UMOV UR11, 0x40000040 ;  /* 0x40000040000b7882 */ /* 0x000fe20000000000 */
[----:B------:R-:W-:-:S04]  /*12d0*/  USHF.R.U32.HI UR4, URZ, 0x4, UR4 ;  /* 0x000000043f047899 */ /* 0x000fc80008011604 */
[----:B------:R-:W-:Y:S02]  /*12e0*/  ULOP3.LUT UR5, UR4, 0x3fff, URZ, 0xc0, !UPT ;  /* 0x00003fff04057892 */ /* 0x000fe4000f8ec03f */
[----:B------:R-:W-:Y:S02]  /*12f0*/  ULOP3.LUT UR4, UR41, 0x10000, URZ, 0xfc, !UPT ;  /* 0x0001000029047892 */ /* 0x000fe4000f8efc3f */
[----:B------:R-:W-:Y:S02]  /*1300*/  ULOP3.LUT UR5, UR5, 0x10000, URZ, 0xfc, !UPT ;  /* 0x0001000005057892 */ /* 0x000fe4000f8efc3f */
[----:B------:R-:W-:Y:S02]  /*1310*/  ULEA UR6, UR39, UR4, 0xa ;  /* 0x0000000427067291 */ /* 0x000fe4000f8e503f */
[----:B------:R-:W-:-:S05]  /*1320*/  ULEA UR7, UR39, UR5, 0x9 ;  /* 0x0000000527077291 */ /* 0x000fca000f8e483f */
[----:B------:R-:W-:Y:S02]  /*1330*/  UMOV UR8, UR6 ;  /* 0x0000000600087c82 */ /* 0x000fe40008000000 */
[----:B------:R-:W-:Y:S02]  /*1340*/  UMOV UR10, UR7 ;  /* 0x00000007000a7c82 */ /* 0x000fe40008000000 */
[----:B------:R-:W-:Y:S01]  /*1350*/  HGMMA.64x64x16.F32 R24, gdesc[UR8], RZ, !UPT, gsb0 ;  /* 0x00e00000081879f0 */ /* 0x000fe2000c0008ff */
[----:B------:R-:W-:Y:S02]  /*1360*/  UIADD3 UR8, UR6, 0x2, URZ ;  /* 0x0000000206087890 */ /* 0x000fe4000fffe03f */
[----:B------:R-:W-:Y:S01]  /*1370*/  UIADD3 UR10, UR7, 0x2, URZ ;  /* 0x00000002070a7890 */ /* 0x000fe2000fffe03f */
[----:B------:R-:W-:Y:S01]  /*1380*/  UMOV UR9, 0x40000040 ;  /* 0x4000004000097882 */ /* 0x000fe20000000000 */
[----:B------:R-:W-:Y:S01]  /*1390*/  UMOV UR11, 0x40000040 ;  /* 0x40000040000b7882 */ /* 0x000fe20000000000 */
[----:B------:R-:W-:-:S02]  /*13a0*/  WARPGROUP.DEPBAR.LE gsb0, 0x0 ;  /* 0x00008000000079c5 */ /* 0x000fc40000010000 */
[----:B------:R-:W-:-:S06]  /*13b0*/  WARPGROUP.ARRIVE ;  /* 0x00000000000079c5 */ /* 0x000fcc0000000000 */
[----:B------:R-:W-:Y:S01]  /*13c0*/  HGMMA.64x64x16.F32 R24, gdesc[UR8], R24, gsb0 ;  /* 0x00e00000081879f0 */ /* 0x000fe20008000818 */
[----:B------:R-:W-:Y:S02]  /*13d0*/  UIADD3 UR8, UR6, 0x4, URZ ;  /* 0x0000000406087890 */ /* 0x000fe4000fffe03f */
[----:B------:R-:W-:Y:S01]  /*13e0*/  UIADD3 UR10, UR7, 0x4, URZ ;  /* 0x00000004070a7890 */ /* 0x000fe2000fffe03f */
[----:B------:R-:W-:Y:S01]  /*13f0*/  UMOV UR9, 0x40000040 ;  /* 0x4000004000097882 */ /* 0x000fe20000000000 */
[----:B------:R-:W-:Y:S01]  /*1400*/  UMOV UR11, 0x40000040 ;  /* 0x40000040000b7882 */ /* 0x000fe20000000000 */
[----:B------:R-:W-:Y:S02]  /*1410*/  WARPGROUP.DEPBAR.LE gsb0, 0x0 ;  /* 0x00008000000079c5 */ /* 0x000fe40000010000 */
        /* <DEDUP_REMOVED lines=8> */
[----:B------:R-:W-:Y:S03]  /*14a0*/  HGMMA.64x64x16.F32 R24, gdesc[UR8], R24, gsb0 ;  /* 0x00e00000081879f0 */ /* 0x000fe60008000818 */
[----:B------:R-:W-:Y:S02]  /*14b0*/  WARPGROUP.DEPBAR.LE gsb0, 0x0 ;  /* 0x00008000000079c5 */ /* 0x000fe40000010000 */
[----:B------:R-:W-:Y:S05]  /*14c0*/  @!P1 BRA `(.L_x_18) ;  /* 0x0000000400189947 */ /* 0x000fea0003800000 */
[----:B------:R-:W-:-:S04]  /*14d0*/  UIADD3 UR6, UR39, 0x1, URZ ;  /* 0x0000000127067890 */ /* 0x000fc8000fffe03f */
[----:B------:R-:W-:-:S04]  /*14e0*/  UISETP.NE.AND UP0, UPT, UR6, 0x5, UPT ;  /* 0x000000050600788c */ /* 0x000fc8000bf05270 */
[----:B------:R-:W-:Y:S02]  /*14f0*/  USEL UR7, URZ, 0x1, UP0 ;  /* 0x000000013f077887 */ /* 0x000fe40008000000 */
[----:B------:R-:W-:Y:S02]  /*1500*/  USEL UR6, UR6, URZ, UP0 ;  /* 0x0000003f06067287 */ /* 0x000fe40008000000 */
[----:B------:R-:W-:-:S06]  /*1510*/  ULOP3.LUT UR7, UR38, UR7, URZ, 0x3c, !UPT ;  /* 0x0000000726077292 */ /* 0x000fcc000f8e3c3f */
[----:B01----:R-:W-:Y:S01]  /*1520*/  IMAD.U32 R5, RZ, RZ, UR7 ;  /* 0x00000007ff057e24 */ /* 0x003fe2000f8e00ff */
[----:B------:R-:W-:-:S06]  /*1530*/  UMOV UR7, UR39 ;  /* 0x0000002700077c82 */ /* 0x000fcc0008000000 */
.L_x_25:
[----:B01----:R-:W-:Y:S05]  /*1540*/  @!P0 BRA `(.L_x_19) ;  /* 0x0000000000048947 */ /* 0x003fea0003800000 */
[----:B------:R-:W-:Y:S01]  /*1550*/  BPT.TRAP 0x1 ;  /* 0x000000040000795c */ /* 0x000fe20000300000 */
.L_x_19:
[----:B------:R-:W0:Y:S01]  /*1560*/  S2UR UR9, SR_CgaCtaId ;  /* 0x00000000000979c3 */ /* 0x000e220000008800 */
[----:B------:R-:W-:Y:S01]  /*1570*/  UMOV UR8, 0x400 ;  /* 0x0000040000087882 */ /* 0x000fe20000000000 */
[----:B------:R-:W-:Y:S01]  /*1580*/  SHF.L.U32 R3, R5, 0x1f, RZ ;  /* 0x0000001f05037819 */ /* 0x000fe200000006ff */
[----:B0-----:R-:W-:-:S04]  /*1590*/  ULEA UR14, UR9, UR8, 0x18 ;  /* 0x00000008090e7291 */ /* 0x001fc8000f8ec03f */
[----:B------:R-:W-:-:S09]  /*15a0*/  ULEA UR8, UR6, UR14, 0x3 ;  /* 0x0000000e06087291 */ /* 0x000fd2000f8e183f */
[----:B------:R0:W1:Y:S01]  /*15b0*/  SYNCS.PHASECHK.TRANS64.TRYWAIT P1, [UR8], R3 ;  /* 0x00000003ff0075a7 */ /* 0x0000620008020148 */
[----:B------:R-:W-:Y:S05]  /*15c0*/  @!P0 BRA `(.L_x_20) ;  /* 0x0000000000048947 */ /* 0x000fea0003800000 */
[----:B------:R-:W-:Y:S01]  /*15d0*/  BPT.TRAP 0x1 ;  /* 0x000000040000795c */ /* 0x000fe20000300000 */
.L_x_20:
[----:B-1----:R-:W-:Y:S05]  /*15e0*/  @P1 BRA `(.L_x_21) ;  /* 0x0000000000081947 */ /* 0x002fea0003800000 */
[----:B------:R-:W1:Y:S02]  /*15f0*/  SYNCS.PHASECHK.TRANS64.TRYWAIT P1, [UR8], R3 ;  /* 0x00000003ff0075a7 */ /* 0x000e640008020148 */
[----:B-1----:R-:W-:Y:S05]  /*1600*/  @!P1 BRA `(.L_x_22) ;  /* 0x0000004400d89947 */ /* 0x002fea0003800000 */
.L_x_21:
[----:B------:R-:W-:Y:S01]  /*1610*/  ULEA UR12, UR6, UR4, 0xa ;  /* 0x00000004060c7291 */ /* 0x000fe2000f8e503f */
[----:B------:R-:W-:Y:S01]  /*1620*/  WARPGROUP.ARRIVE ;  /* 0x00000000000079c5 */ /* 0x000fe20000000000 */
[----:B------:R-:W-:Y:S01]  /*1630*/  ULEA UR13, UR6, UR5, 0x9 ;  /* 0x00000005060d7291 */ /* 0x000fe2000f8e483f */
[----:B------:R-:W-:Y:S01]  /*1640*/  UMOV UR9, 0x40000040 ;  /* 0x4000004000097882 */ /* 0x000fe20000000000 */
[----:B------:R-:W-:-:S03]  /*1650*/  UMOV UR11, 0x40000040 ;  /* 0x40000040000b7882 */ /* 0x000fc60000000000 */
[----:B------:R-:W-:Y:S02]  /*1660*/  UMOV UR8, UR12 ;  /* 0x0000000c00087c82 */ /* 0x000fe40008000000 */
[----:B------:R-:W-:Y:S02]  /*1670*/  UMOV UR10, UR13 ;  /* 0x0000000d000a7c82 */ /* 0x000fe40008000000 */
[----:B------:R-:W-:Y:S01]  /*1680*/  HGMMA.64x64x16.F32 R24, gdesc[UR8], R24, gsb0 ;  /* 0x00e00000081879f0 */ /* 0x000fe20008000818 */
        /* <DEDUP_REMOVED lines=23> */
[----:B------:R-:W-:Y:S01]  /*1800*/  BPT.TRAP 0x1 ;  /* 0x000000040000795c */ /* 0x000fe20000300000 */
.L_x_23:
[----:B------:R-:W-:Y:S01]  /*1810*/  ULEA UR8, UR7, UR14, 0x3 ;  /* 0x0000000e07087291 */ /* 0x000fe2000f8e183f */
[----:B------:R-:W-:-:S03]  /*1820*/  ISETP.GT.U32.AND P1, PT, R19, 0x1, PT ;  /* 0x000000011300780c */ /* 0x000fc60003f24070 */
[----:B------:R-:W-:-:S04]  /*1830*/  UIADD3 UR8, UR8, 0x28, URZ ;  /* 0x0000002808087890 */ /* 0x000fc8000fffe03f */
[----:B------:R-:W-:-:S09]  /*1840*/  UPRMT UR8, URZ, 0x654, UR8 ;  /* 0x000006543f087896 */ /* 0x000fd20008000008 */
[----:B------:R-:W-:Y:S01]  /*1850*/  SYNCS.ARRIVE.TRANS64.RED.A1T0 RZ, [UR8], RZ ;  /* 0x000000ffffff79a7 */ /* 0x000fe20008100408 */
[----:B------:R-:W-:Y:S05]  /*1860*/  @P1 BRA `(.L_x_24) ;  /* 0x0000000000041947 */ /* 0x000fea0003800000 */
[----:B------:R-:W-:Y:S01]  /*1870*/  BPT.TRAP 0x1 ;  /* 0x000000040000795c */ /* 0x000fe20000300000 */
.L_x_24:
[----:B------:R-:W-:Y:S01]  /*1880*/  UIADD3 UR6, UR6, 0x1, URZ ;  /* 0x0000000106067890 */ /* 0x000fe2000fffe03f */
[C---:B------:R-:W-:Y:S01]  /*1890*/  ISETP.GT.AND P1, PT, R0.reuse, 0x1, PT ;  /* 0x000000010000780c */ /* 0x040fe20003f24270 */
[----:B------:R-:W-:Y:S01]  /*18a0*/  UIADD3 UR7, UR7, 0x1, URZ ;  /* 0x0000000107077890 */ /* 0x000fe2000fffe03f */
[----:B------:R-:W-:Y:S01]  /*18b0*/  VIADD R0, R0, 0xffffffff ;  /* 0xffffffff00007836 */ /* 0x000fe20000000000 */
[----:B------:R-:W-:Y:S02]  /*18c0*/  UISETP.NE.AND UP0, UPT, UR6, 0x5, UPT ;  /* 0x000000050600788c */ /* 0x000fe4000bf05270 */
[----:B------:R-:W-:Y:S02]  /*18d0*/  UISETP.NE.AND UP1, UPT, UR7, 0x5, UPT ;  /* 0x000000050700788c */ /* 0x000fe4000bf25270 */
[----:B------:R-:W-:Y:S02]  /*18e0*/  USEL UR8, URZ, 0x1, UP0 ;  /* 0x000000013f087887 */ /* 0x000fe40008000000 */
[----:B------:R-:W-:-:S02]  /*18f0*/  USEL UR6, UR6, URZ, UP0 ;  /* 0x0000003f06067287 */ /* 0x000fc40008000000 */
[----:B------:R-:W-:Y:S02]  /*1900*/  USEL UR7, UR7, URZ, UP1 ;  /* 0x0000003f07077287 */ /* 0x000fe40008800000 */
[----:B------:R-:W-:Y:S01]  /*1910*/  LOP3.LUT R5, R5, UR8, RZ, 0x3c, !PT ;  /* 0x0000000805057c12 */ /* 0x000fe2000f8e3cff */
[----:B------:R-:W-:Y:S09]  /*1920*/  @P1 BRA `(.L_x_25) ;  /* 0xfffffffc00041947 */ /* 0x000ff2000383ffff */
.L_x_18:
[----:B------:R-:W2:Y:S02]  /*1930*/  LDC R0, c[0x0][0x28c] ;  /* 0x0000a300ff007b82 */ /* 0x000ea40000000800 */
[----:B--2---:R-:W-:-:S13]  /*1940*/  ISETP.GE.AND P1, PT, R0, 0x1, PT ;  /* 0x000000010000780c */ /* 0x004fda0003f26270 */
[----:B------:R-:W-:Y:S05]  /*1950*/  @!P1 BRA `(.L_x_26) ;  /* 0x0000000000489947 */ /* 0x000fea0003800000 */
[----:B------:R-:W-:Y:S05]  /*1960*/  @!P0 BRA `(.L_x_27) ;  /* 0x0000000000048947 */ /* 0x000fea0003800000 */
[----:B------:R-:W-:Y:S01]  /*1970*/  BPT.TRAP 0x1 ;  /* 0x000000040000795c */ /* 0x000fe20000300000 */
.L_x_27:
[----:B------:R-:W2:Y:S01]  /*1980*/  S2UR UR7, SR_CgaCtaId ;  /* 0x00000000000779c3 */ /* 0x000ea20000008800 */
[----:B------:R-:W-:Y:S01]  /*1990*/  UISETP.LT.AND UP0, UPT, UR40, 0x1, UPT ;  /* 0x000000012800788c */ /* 0x000fe2000bf01270 */
[----:B------:R-:W-:-:S03]  /*19a0*/  ISETP.GT.U32.AND P0, PT, R19, 0x1, PT ;  /* 0x000000011300780c */ /* 0x000fc60003f04070 */
[----:B------:R-:W-:-:S04]  /*19b0*/  USEL UR6, UR40, 0x1, UP0 ;  /* 0x0000000128067887 */ /* 0x000fc80008000000 */
[----:B------:R-:W-:-:S04]  /*19c0*/  UIADD3 UR6, UR39, UR40, -UR6 ;  /* 0x0000002827067290 */ /* 0x000fc8000fffe806 */
[----:B------:R-:W-:-:S04]  /*19d0*/  UIMAD.WIDE.U32 UR4, UR6, -0x33333333, URZ ;  /* 0xcccccccd060478a5 */ /* 0x000fc8000f8e003f */
[----:B------:R-:W-:-:S03]  /*19e0*/  USHF.R.U32.HI UR4, URZ, 0x2, UR5 ;  /* 0x000000023f047899 */ /* 0x000fc60008011605 */
[----:B------:R-:W-:Y:S01]  /*19f0*/  UMOV UR5, 0x400 ;  /* 0x0000040000057882 */ /* 0x000fe20000000000 */
[----:B------:R-:W-:Y:S02]  /*1a00*/  UIMAD UR6, UR4, -0x5, UR6 ;  /* 0xfffffffb040678a4 */ /* 0x000fe4000f8e0206 */
[----:B--2---:R-:W-:-:S04]  /*1a10*/  ULEA UR5, UR7, UR5, 0x18 ;  /* 0x0000000507057291 */ /* 0x004fc8000f8ec03f */
[----:B------:R-:W-:-:S04]  /*1a20*/  ULEA UR6, UR6, UR5, 0x3 ;  /* 0x0000000506067291 */ /* 0x000fc8000f8e183f */
[----:B------:R-:W-:-:S04]  /*1a30*/  UIADD3 UR6, UR6, 0x28, URZ ;  /* 0x0000002806067890 */ /* 0x000fc8000fffe03f */
[----:B------:R-:W-:-:S09]  /*1a40*/  UPRMT UR6, URZ, 0x654, UR6 ;  /* 0x000006543f067896 */ /* 0x000fd20008000006 */
[----:B------:R-:W-:Y:S01]  /*1a50*/  SYNCS.ARRIVE.TRANS64.RED.A1T0 RZ, [UR6], RZ ;  /* 0x000000ffffff79a7 */ /* 0x000fe20008100406 */
[----:B------:R-:W-:Y:S05]  /*1a60*/  @P0 BRA `(.L_x_26) ;  /* 0x0000000000040947 */ /* 0x000fea0003800000 */
[----:B------:R-:W-:Y:S01]  /*1a70*/  BPT.TRAP 0x1 ;  /* 0x000000040000795c */ /* 0x000fe20000300000 */
.L_x_26:
[----:B------:R-:W2:Y:S01]  /*1a80*/  LDC R6, c[0x0][0x288] ;  /* 0x0000a200ff067b82 */ /* 0x000ea20000000800 */
[C---:B01----:R-:W-:Y:S01]  /*1a90*/  LOP3.LUT R5, R18.reuse, 0x3, RZ, 0xc0, !PT ;  /* 0x0000000312057812 */ /* 0x043fe200078ec0ff */
[----:B------:R-:W-:Y:S01]  /*1aa0*/  IMAD.SHL.U32 R59, R59, 0x40, RZ ;  /* 0x000000403b3b7824 */ /* 0x000fe200078e00ff */
[----:B------:R-:W-:Y:S01]  /*1ab0*/  UIADD3 UR39, UR40, UR39, URZ ;  /* 0x0000002728277290 */ /* 0x000fe2000fffe03f */
[----:B------:R-:W-:Y:S01]  /*1ac0*/  SHF.R.U32.HI R3, RZ, 0x2, R18 ;  /* 0x00000002ff037819 */ /* 0x000fe20000011612 */
[C---:B------:R-:W-:Y:S01]  /*1ad0*/  IMAD.SHL.U32 R10, R18.reuse, 0x2, RZ ;  /* 0x00000002120a7824 */ /* 0x040fe200078e00ff */
[----:B------:R-:W-:Y:S01]  /*1ae0*/  LOP3.LUT R4, R18, 0x60, RZ, 0xc0, !PT ;  /* 0x0000006012047812 */ /* 0x000fe200078ec0ff */
[----:B------:R-:W-:Y:S01]  /*1af0*/  UISETP.GT.U32.AND UP0, UPT, UR39, 0x4, UPT ;  /* 0x000000042700788c */ /* 0x000fe2000bf04070 */
[----:B------:R-:W-:Y:S01]  /*1b00*/  LOP3.LUT R0, R22, 0x1, RZ, 0xc0, !PT ;  /* 0x0000000116007812 */ /* 0x000fe200078ec0ff */
[----:B------:R-:W-:Y:S01]  /*1b10*/  ULDC UR7, c[0x0][0x284] ;  /* 0x0000a10000077ab9 */ /* 0x000fe20000000800 */
[----:B------:R-:W-:Y:S01]  /*1b20*/  LOP3.LUT R3, R3, 0x7, RZ, 0xc0, !PT ;  /* 0x0000000703037812 */ /* 0x000fe200078ec0ff */
[----:B------:R-:W-:Y:S01]  /*1b30*/  UISETP.LT.U32.AND UP0, UPT, UR40, 0x5, UP0 ;  /* 0x000000052800788c */ /* 0x000fe20008701070 */
[----:B------:R-:W-:Y:S01]  /*1b40*/  SHF.R.U32.HI R4, RZ, 0x1, R4 ;  /* 0x00000001ff047819 */ /* 0x000fe20000011604 */
[----:B------:R-:W-:Y:S01]  /*1b50*/  IMAD.SHL.U32 R8, R0, 0x40, RZ ;  /* 0x0000004000087824 */ /* 0x000fe200078e00ff */
[----:B------:R-:W-:Y:S01]  /*1b60*/  UISETP.GE.U32.AND UP1, UPT, UR40, 0x5, UPT ;  /* 0x000000052800788c */ /* 0x000fe2000bf26070 */
[----:B------:R-:W-:Y:S01]  /*1b70*/  SHF.R.S32.HI R15, RZ, 0x1f, R57 ;  /* 0x0000001fff0f7819 */ /* 0x000fe20000011439 */
[----:B------:R-:W-:Y:S01]  /*1b80*/  ULDC.64 UR8, c[0x0][0x5d0] ;  /* 0x0001740000087ab9 */ /* 0x000fe20000000a00 */
[--C-:B------:R-:W-:Y:S01]  /*1b90*/  IADD3 R7, RZ, -R4, -R3.reuse ;  /* 0x80000004ff077210 */ /* 0x100fe20007ffe803 */
[----:B------:R-:W-:Y:S01]  /*1ba0*/  UIMAD.WIDE.U32 UR4, UR39, -0x33333333, URZ ;  /* 0xcccccccd270478a5 */ /* 0x000fe2000f8e003f */
[C---:B------:R-:W-:Y:S01]  /*1bb0*/  LOP3.LUT R10, R59.reuse, 0x6, R10, 0xf8, !PT ;  /* 0x000000063b0a7812 */ /* 0x040fe200078ef80a */
[----:B------:R-:W-:Y:S01]  /*1bc0*/  USEL UR6, URZ, 0x1, !UP0 ;  /* 0x000000013f067887 */ /* 0x000fe2000c000000 */
[----:B------:R-:W-:Y:S01]  /*1bd0*/  LOP3.LUT R3, R8, 0x40, R3, 0xe2, !PT ;  /* 0x0000004008037812 */ /* 0x000fe200078ee203 */
[C---:B------:R-:W-:Y:S01]  /*1be0*/  IMAD.WIDE R8, R58.reuse, 0x80, RZ ;  /* 0x000000803a087825 */ /* 0x040fe200078e02ff */
[----:B------:R-:W-:Y:S01]  /*1bf0*/  SHF.R.S32.HI R11, RZ, 0x1f, R10 ;  /* 0x0000001fff0b7819 */ /* 0x000fe2000001140a */
[----:B------:R-:W-:Y:S01]  /*1c00*/  USHF.R.U32.HI UR4, URZ, 0x2, UR5 ;  /* 0x000000023f047899 */ /* 0x000fe20008011605 */
[----:B--2---:R-:W-:Y:S01]  /*1c10*/  ISETP.GE.AND P0, PT, R59, R6, PT ;  /* 0x000000063b00720c */ /* 0x004fe20003f06270 */
[----:B------:R-:W-:Y:S01]  /*1c20*/  IMAD R12, R5, -0x2, R6 ;  /* 0xfffffffe050c7824 */ /* 0x000fe200078e0206 */
[----:B------:R-:W-:Y:S01]  /*1c30*/  ULOP3.LUT UR38, UR38, UR6, URZ, 0x3c, !UPT ;  /* 0x0000000626267292 */ /* 0x000fe2000f8e3c3f */
[----:B------:R-:W-:Y:S01]  /*1c40*/  IMAD.SHL.U32 R5, R58, 0x80, RZ ;  /* 0x000000803a057824 */ /* 0x000fe200078e00ff */
[----:B------:R-:W-:Y:S01]  /*1c50*/  LOP3.LUT R73, R8, R3, R4, 0xfe, !PT ;  /* 0x0000000308497212 */ /* 0x000fe200078efe04 */
[----:B------:R-:W-:Y:S01]  /*1c60*/  IMAD R6, R15, UR8, RZ ;  /* 0x000000080f067c24 */ /* 0x000fe2000f8e02ff */
[----:B------:R-:W-:Y:S01]  /*1c70*/  UIMAD UR39, UR4, -0x5, UR39 ;  /* 0xfffffffb042778a4 */ /* 0x000fe2000f8e0227 */
[----:B------:R-:W-:Y:S01]  /*1c80*/  IMAD R0, R0, -0x40, R7 ;  /* 0xffffffc000007824 */ /* 0x000fe200078e0207 */
[----:B------:R-:W-:Y:S01]  /*1c90*/  ISETP.GE.OR P0, PT, R5, UR7, P0 ;  /* 0x0000000705007c0c */ /* 0x000fe20008706670 */
[C---:B------:R-:W-:Y:S01]  /*1ca0*/  IMAD R13, R57.reuse, UR9, R6 ;  /* 0x00000009390d7c24 */ /* 0x040fe2000f8e0206 */
[----:B------:R-:W-:Y:S01]  /*1cb0*/  @UP1 ULOP3.LUT UR38, UR38, 0x1, UR4, 0x78, !UPT ;  /* 0x0000000126261892 */ /* 0x000fe2000f8e7804 */
[----:B------:R-:W-:Y:S01]  /*1cc0*/  IMAD.WIDE.U32 R6, R57, UR8, R10 ;  /* 0x0000000839067c25 */ /* 0x000fe2000f8e000a */
[----:B------:R-:W-:-:S03]  /*1cd0*/  IADD3 R3, -R5, UR7, R0 ;  /* 0x0000000705037c10 */ /* 0x000fc6000fffe100 */
[----:B------:R-:W-:Y:S02]  /*1ce0*/  IMAD.IADD R7, R7, 0x1, R13 ;  /* 0x0000000107077824 */ /* 0x000fe400078e020d */
[----:B------:R-:W-:Y:S02]  /*1cf0*/  IMAD.IADD R4, R12, 0x1, -R59 ;  /* 0x000000010c047824 */ /* 0x000fe400078e0a3b */
[----:B------:R-:W-:Y:S02]  /*1d00*/  IMAD.MOV.U32 R0, RZ, RZ, -0x1 ;  /* 0xffffffffff007424 */ /* 0x000fe400078e00ff */
[----:B------:R-:W-:Y:S05]  /*1d10*/  @P0 BRA `(.L_x_28) ;  /* 0x0000002000a40947 */ /* 0x000fea0003800000 */
[----:B------:R-:W0:Y:S01]  /*1d20*/  LDC.64 R66, c[0x0][0x5c8] ;  /* 0x00017200ff427b82 */ /* 0x000e220000000a00 */
[----:B-----5:R-:W-:Y:S01]  /*1d30*/  FSETP.NEU.AND P0, PT, R56, RZ, PT ;  /* 0x000000ff3800720b */ /* 0x020fe20003f0d000 */
[----:B------:R-:W-:Y:S01]  /*1d40*/  BSSY B0, `(.L_x_28) ;  /* 0x0000226000007945 */ /* 0x000fe20003800000 */
[----:B------:R-:W-:-:S04]  /*1d50*/  ISETP.GT.AND P2, PT, R4, RZ, PT ;  /* 0x000000ff0400720c */ /* 0x000fc80003f44270 */
[----:B------:R-:W-:Y:S01]  /*1d60*/  ISETP.GT.AND P1, PT, R3, RZ, P2 ;  /* 0x000000ff0300720c */ /* 0x000fe20001724270 */
[-C--:B0-----:R-:W-:Y:S02]  /*1d70*/  IMAD R12, R9, R66.reuse, RZ ;  /* 0x00000042090c7224 */ /* 0x081fe400078e02ff */
[----:B------:R-:W-:-:S04]  /*1d80*/  IMAD.WIDE.U32 R58, R73, R66, R6 ;  /* 0x00000042493a7225 */ /* 0x000fc800078e0006 */
[----:B------:R-:W-:-:S04]  /*1d90*/  IMAD R5, R73, R67, R12 ;  /* 0x0000004349057224 */ /* 0x000fc800078e020c */
[----:B------:R-:W-:Y:S01]  /*1da0*/  IMAD.IADD R75, R59, 0x1, R5 ;  /* 0x000000013b4b7824 */ /* 0x000fe200078e0205 */
[----:B------:R-:W-:Y:S06]  /*1db0*/  @!P0 BRA `(.L_x_29) ;  /* 0x0000001400e88947 */ /* 0x000fec0003800000 */
[----:B------:R-:W0:Y:S01]  /*1dc0*/  LDC.64 R64, c[0x0][0x5b8] ;  /* 0x00016e00ff407b82 */ /* 0x000e220000000a00 */
[----:B------:R-:W-:-:S07]  /*1dd0*/  ULDC.64 UR4, c[0x0][0x5c0] ;  /* 0x0001700000047ab9 */ /* 0x000fce0000000a00 */
[----:B------:R-:W1:Y:S08]  /*1de0*/  LDC.64 R68, c[0x0][0x5b0] ;  /* 0x00016c00ff447b82 */ /* 0x000e700000000a00 */
[----:B------:R-:W2:Y:S01]  /*1df0*/  LDC.64 R70, c[0x0][0x5a8] ;  /* 0x00016a00ff467b82 */ /* 0x000ea20000000a00 */
[-C--:B0-----:R-:W-:Y:S02]  /*1e00*/  IMAD R6, R15, R64.reuse, RZ ;  /* 0x000000400f067224 */ /* 0x081fe400078e02ff */
[----:B------:R-:W-:-:S04]  /*1e10*/  IMAD.WIDE.U32 R60, R57, R64, R10 ;  /* 0x00000040393c7225 */ /* 0x000fc800078e000a */
[----:B------:R-:W-:Y:S02]  /*1e20*/  IMAD R63, R57, R65, R6 ;  /* 0x00000041393f7224 */ /* 0x000fe400078e0206 */
[-C--:B-1----:R-:W-:Y:S02]  /*1e30*/  IMAD R8, R9, R68.reuse, RZ ;  /* 0x0000004409087224 */ /* 0x082fe400078e02ff */
[----:B------:R-:W-:Y:S02]  /*1e40*/  IMAD.IADD R13, R61, 0x1, R63 ;  /* 0x000000013d0d7824 */ /* 0x000fe400078e023f */
[----:B------:R-:W-:Y:S02]  /*1e50*/  IMAD.MOV.U32 R12, RZ, RZ, R60 ;  /* 0x000000ffff0c7224 */ /* 0x000fe400078e003c */
[C---:B------:R-:W-:Y:S02]  /*1e60*/  IMAD R65, R73.reuse, R69, R8 ;  /* 0x0000004549417224 */ /* 0x040fe400078e0208 */
[----:B------:R-:W-:-:S04]  /*1e70*/  IMAD.WIDE.U32 R6, R73, R68, R12 ;  /* 0x0000004449067225 */ /* 0x000fc800078e000c */
[----:B------:R-:W-:Y:S01]  /*1e80*/  IMAD.IADD R5, R7, 0x1, R65 ;  /* 0x0000000107057824 */ /* 0x000fe200078e0241 */
[----:B--2---:R-:W-:-:S04]  /*1e90*/  LEA R14, P0, R6, R70, 0x1 ;  /* 0x00000046060e7211 */ /* 0x004fc800078008ff */
[----:B------:R-:W-:-:S05]  /*1ea0*/  LEA.HI.X R15, R6, R71, R5, 0x1, P0 ;  /* 0x00000047060f7211 */ /* 0x000fca00000f0c05 */
[----:B------:R0:W2:Y:S01]  /*1eb0*/  @P1 LDG.E.LTC128B.U16 R5, desc[UR36][R14.64] ;  /* 0x000000240e051981 */ /* 0x0000a2000c1e1520 */
[----:B------:R-:W-:Y:S01]  /*1ec0*/  LEA R8, P0, R58, UR4, 0x1 ;  /* 0x000000043a087c11 */ /* 0x000fe2000f8008ff */
[----:B------:R-:W-:Y:S01]  /*1ed0*/  IMAD.WIDE.U32 R6, R73, R68, R10 ;  /* 0x0000004449067225 */ /* 0x000fe200078e000a */
[----:B------:R-:W-:Y:S03]  /*1ee0*/  BSSY B1, `(.L_x_30) ;  /* 0x0000012000017945 */ /* 0x000fe60003800000 */
[----:B------:R-:W-:Y:S02]  /*1ef0*/  IMAD.IADD R7, R65, 0x1, R7 ;  /* 0x0000000141077824 */ /* 0x000fe400078e0207 */
[----:B------:R-:W-:Y:S01]  /*1f00*/  IMAD.WIDE.U32 R20, R57, R64, R6 ;  /* 0x0000004039147225 */ /* 0x000fe200078e0006 */
[----:B0-----:R-:W-:-:S03]  /*1f10*/  SHF.L.U64.HI R15, R68, 0x3, R69 ;  /* 0x00000003440f7819 */ /* 0x001fc60000010245 */
[----:B------:R-:W-:Y:S01]  /*1f20*/  IMAD.IADD R7, R63, 0x1, R21 ;  /* 0x000000013f077824 */ /* 0x000fe200078e0215 */
[----:B------:R-:W-:Y:S01]  /*1f30*/  LEA R6, P4, R20, R70, 0x1 ;  /* 0x0000004614067211 */ /* 0x000fe200078808ff */
[----:B------:R-:W-:-:S03]  /*1f40*/  IMAD.SHL.U32 R14, R68, 0x8, RZ ;  /* 0x00000008440e7824 */ /* 0x000fc600078e00ff */
[----:B------:R-:W-:Y:S01]  /*1f50*/  LEA.HI.X R7, R20, R71, R7, 0x1, P4 ;  /* 0x0000004714077211 */ /* 0x000fe200020f0c07 */
[----:B--2---:R-:W-:-:S05]  /*1f60*/  HADD2.F32 R9, -RZ, R5.H0_H0 ;  /* 0x20000005ff097230 */ /* 0x004fca0000004100 */
[----:B------:R-:W-:-:S04]  /*1f70*/  FMUL R9, R9, R56 ;  /* 0x0000003809097220 */ /* 0x000fc80000400000 */
[----:B------:R-:W-:Y:S01]  /*1f80*/  FFMA R24, R24, R23, R9 ;  /* 0x0000001718187223 */ /* 0x000fe20000000009 */
[----:B------:R-:W-:Y:S02]  /*1f90*/  LEA.HI.X R9, R58, UR5, R75, 0x1, P0 ;  /* 0x000000053a097c11 */ /* 0x000fe400080f0c4b */
[----:B------:R-:W-:Y:S02]  /*1fa0*/  ISETP.GT.AND P0, PT, R4, 0x1, PT ;  /* 0x000000010400780c */ /* 0x000fe40003f04270 */
[----:B------:R-:W-:Y:S02]  /*1fb0*/  F2FP.F16.F32.PACK_AB R24, RZ, R24 ;  /* 0x00000018ff18723e */ /* 0x000fe400000000ff */
[----:B------:R-:W-:-:S03]  /*1fc0*/  ISETP.GT.AND P3, PT, R3, RZ, P0 ;  /* 0x000000ff0300720c */ /* 0x000fc60000764270 */
[----:B------:R0:W-:Y:S10]  /*1fd0*/  @P1 STG.E.U16 desc[UR36][R8.64], R24 ;  /* 0x0000001808001986 */ /* 0x0001f4000c101524 */
[----:B------:R-:W-:Y:S05]  /*1fe0*/  @!P3 BRA `(.L_x_31) ;  /* 0x000000000004b947 */ /* 0x000fea0003800000 */
[----:B------:R1:W5:Y:S02]  /*1ff0*/  LDG.E.LTC128B.U16 R5, desc[UR36][R6.64+0x2] ;  /* 0x0000022406057981 */ /* 0x000364000c1e1520 */
.L_x_31:
[----:B------:R-:W-:Y:S05]  /*2000*/  BSYNC B1 ;  /* 0x0000000000017941 */ /* 0x000fea0003800000 */
.L_x_30:
[----:B-----5:R-:W-:Y:S01]  /*2010*/  HADD2.F32 R59, -RZ, R5.H0_H0 ;  /* 0x20000005ff3b7230 */ /* 0x020fe20000004100 */
[----:B------:R-:W-:Y:S01]  /*2020*/  ISETP.GT.AND P2, PT, R3, 0x8, P2 ;  /* 0x000000080300780c */ /* 0x000fe20001744270 */
[----:B------:R-:W-:Y:S01]  /*2030*/  IMAD.WIDE.U32 R20, R73, R68, R14 ;  /* 0x0000004449147225 */ /* 0x000fe200078e000e */
[----:B0-----:R-:W-:-:S03]  /*2040*/  PRMT R24, R5, 0x7610, R24 ;  /* 0x0000761005187816 */ /* 0x001fc60000000018 */
[----:B------:R-:W-:Y:S01]  /*2050*/  FMUL R12, R59, R56 ;  /* 0x000000383b0c7220 */ /* 0x000fe20000400000 */
[----:B------:R-:W-:Y:S01]  /*2060*/  IMAD.IADD R65, R65, 0x1, R21 ;  /* 0x0000000141417824 */ /* 0x000fe200078e0215 */
[----:B------:R-:W-:Y:S02]  /*2070*/  IADD3 R60, P1, R60, R20, RZ ;  /* 0x000000143c3c7210 */ /* 0x000fe40007f3e0ff */
[----:B------:R-:W-:-:S03]  /*2080*/  FFMA R12, R25, R23, R12 ;  /* 0x00000017190c7223 */ /* 0x000fc6000000000c */
[----:B------:R-:W-:Y:S01]  /*2090*/  IMAD.X R13, R65, 0x1, R13, P1 ;  /* 0x00000001410d7824 */ /* 0x000fe200008e060d */
[C---:B------:R-:W-:Y:S02]  /*20a0*/  LEA R14, P1, R60.reuse, R70, 0x1 ;  /* 0x000000463c0e7211 */ /* 0x040fe400078208ff */
[----:B------:R-:W-:Y:S02]  /*20b0*/  F2FP.F16.F32.PACK_AB R12, RZ, R12 ;  /* 0x0000000cff0c723e */ /* 0x000fe400000000ff */
[----:B------:R-:W-:Y:S02]  /*20c0*/  LEA.HI.X R15, R60, R71, R13, 0x1, P1 ;  /* 0x000000473c0f7211 */ /* 0x000fe400008f0c0d */
[----:B------:R-:W-:-:S05]  /*20d0*/  PRMT R21, R12, 0x7610, R21 ;  /* 0x000076100c157816 */ /* 0x000fca0000000015 */
[----:B------:R0:W-:Y:S04]  /*20e0*/  @P3 STG.E.U16 desc[UR36][R8.64+0x2], R21 ;  /* 0x0000021508003986 */ /* 0x0001e8000c101524 */
[----:B------:R-:W2:Y:S01]  /*20f0*/  @P2 LDG.E.LTC128B.U16 R24, desc[UR36][R14.64] ;  /* 0x000000240e182981 */ /* 0x000ea2000c1e1520 */
[----:B------:R-:W-:Y:S01]  /*2100*/  IADD3 R20, P1, R10, R20, RZ ;  /* 0x000000140a147210 */ /* 0x000fe20007f3e0ff */
[----:B------:R-:W-:Y:S01]  /*2110*/  BSSY B1, `(.L_x_32) ;  /* 0x0000011000017945 */ /* 0x000fe20003800000 */
[C---:B------:R-:W-:Y:S02]  /*2120*/  SHF.L.U64.HI R13, R66.reuse, 0x4, R67 ;  /* 0x00000004420d7819 */ /* 0x040fe40000010243 */
[----:B------:R-:W-:Y:S01]  /*2130*/  ISETP.GT.AND P0, PT, R3, 0x8, P0 ;  /* 0x000000080300780c */ /* 0x000fe20000704270 */
[----:B0-----:R-:W-:Y:S01]  /*2140*/  IMAD.X R21, R11, 0x1, R65, P1 ;  /* 0x000000010b157824 */ /* 0x001fe200008e0641 */
[----:B------:R-:W-:Y:S01]  /*2150*/  LEA R12, P1, R66, R8, 0x4 ;  /* 0x00000008420c7211 */ /* 0x000fe200078220ff */
[----:B------:R-:W-:-:S04]  /*2160*/  IMAD.WIDE.U32 R20, R57, R64, R20 ;  /* 0x0000004039147225 */ /* 0x000fc800078e0014 */
[----:B------:R-:W-:Y:S01]  /*2170*/  IMAD.X R13, R13, 0x1, R9, P1 ;  /* 0x000000010d0d7824 */ /* 0x000fe200008e0609 */
[----:B------:R-:W-:Y:S01]  /*2180*/  LEA R10, P3, R20, R70, 0x1 ;  /* 0x00000046140a7211 */ /* 0x000fe200078608ff */
[----:B------:R-:W-:-:S05]  /*2190*/  IMAD.IADD R11, R63, 0x1, R21 ;  /* 0x000000013f0b7824 */ /* 0x000fca00078e0215 */
[----:B------:R-:W-:Y:S01]  /*21a0*/  LEA.HI.X R11, R20, R71, R11, 0x1, P3 ;  /* 0x00000047140b7211 */ /* 0x000fe200018f0c0b */
[----:B--2---:R-:W-:-:S05]  /*21b0*/  HADD2.F32 R5, -RZ, R24.H0_H0 ;  /* 0x20000018ff057230 */ /* 0x004fca0000004100 */
[----:B------:R-:W-:-:S04]  /*21c0*/  FMUL R5, R5, R56 ;  /* 0x0000003805057220 */ /* 0x000fc80000400000 */
[----:B------:R-:W-:-:S05]  /*21d0*/  FFMA R5, R26, R23, R5 ;  /* 0x000000171a057223 */ /* 0x000fca0000000005 */
[----:B------:R-:W-:-:S05]  /*21e0*/  F2FP.F16.F32.PACK_AB R5, RZ, R5 ;  /* 0x00000005ff05723e */ /* 0x000fca00000000ff */
[----:B------:R0:W-:Y:S01]  /*21f0*/  @P2 STG.E.U16 desc[UR36][R12.64], R5 ;  /* 0x000000050c002986 */ /* 0x0001e2000c101524 */
[----:B------:R-:W-:Y:S05]  /*2200*/  @!P0 BRA `(.L_x_33) ;  /* 0x0000000000048947 */ /* 0x000fea0003800000 */
[----:B------:R2:W5:Y:S02]  /*2210*/  LDG.E.LTC128B.U16 R24, desc[UR36][R10.64+0x2] ;  /* 0x000002240a187981 */ /* 0x000564000c1e1520 */
.L_x_33:
[----:B------:R-:W-:Y:S05]  /*2220*/  BSYNC B1 ;  /* 0x0000000000017941 */ /* 0x000fea0003800000 */
.L_x_32:
[----:B0----5:R-:W-:Y:S01]  /*2230*/  HADD2.F32 R5, -RZ, R24.H0_H0 ;  /* 0x20000018ff057230 */ /* 0x021fe20000004100 */
[----:B------:R-:W-:Y:S01]  /*2240*/  ISETP.GT.AND P1, PT, R4, 0x8, PT ;  /* 0x000000080400780c */ /* 0x000fe20003f24270 */
[----:B------:R-:W-:Y:S03]  /*2250*/  BSSY B1, `(.L_x_34) ;  /* 0x0000008000017945 */ /* 0x000fe60003800000 */
[----:B------:R-:W-:Y:S01]  /*2260*/  FMUL R14, R5, R56 ;  /* 0x00000038050e7220 */ /* 0x000fe20000400000 */
[----:B------:R-:W-:-:S03]  /*2270*/  ISETP.GT.AND P2, PT, R3, RZ, P1 ;  /* 0x000000ff0300720c */ /* 0x000fc60000f44270 */
[----:B------:R-:W-:-:S05]  /*2280*/  FFMA R14, R27, R23, R14 ;  /* 0x000000171b0e7223 */ /* 0x000fca000000000e */
[----:B------:R-:W-:-:S05]  /*2290*/  F2FP.F16.F32.PACK_AB R14, RZ, R14 ;  /* 0x0000000eff0e723e */ /* 0x000fca00000000ff */
[----:B------:R0:W-:Y:S01]  /*22a0*/  @P0 STG.E.U16 desc[UR36][R12.64+0x2], R14 ;  /* 0x0000020e0c000986 */ /* 0x0001e2000c101524 */
[----:B------:R-:W-:Y:S05]  /*22b0*/  @!P2 BRA `(.L_x_35) ;  /* 0x000000000004a947 */ /* 0x000fea0003800000 */
[----:B------:R3:W5:Y:S02]  /*22c0*/  LDG.E.LTC128B.U16 R24, desc[UR36][R6.64+0x10] ;  /* 0x0000102406187981 */ /* 0x000764000c1e1520 */
.L_x_35:
[----:B------:R-:W-:Y:S05]  /*22d0*/  BSYNC B1 ;  /* 0x0000000000017941 */ /* 0x000fea0003800000 */
.L_x_34:
[----:B-----5:R-:W-:Y:S01]  /*22e0*/  HADD2.F32 R5, -RZ, R24.H0_H0 ;  /* 0x20000018ff057230 */ /* 0x020fe20000004100 */
        /* <DEDUP_REMOVED lines=9> */
.L_x_37:
[----:B------:R-:W-:Y:S05]  /*2380*/  BSYNC B1 ;  /* 0x0000000000017941 */ /* 0x000fea0003800000 */
.L_x_36:
[----:B----45:R-:W-:Y:S01]  /*2390*/  HADD2.F32 R5, -RZ, R24.H0_H0 ;  /* 0x20000018ff057230 */ /* 0x030fe20000004100 */
[----:B------:R-:W-:Y:S01]  /*23a0*/  ISETP.GT.AND P1, PT, R3, 0x8, P1 ;  /* 0x000000080300780c */ /* 0x000fe20000f24270 */
[----:B------:R-:W-:Y:S03]  /*23b0*/  BSSY B1, `(.L_x_38) ;  /* 0x0000007000017945 */ /* 0x000fe60003800000 */
[----:B0-----:R-:W-:-:S04]  /*23c0*/  FMUL R14, R5, R56 ;  /* 0x00000038050e7220 */ /* 0x001fc80000400000 */
[----:B------:R-:W-:-:S05]  /*23d0*/  FFMA R14, R29, R23, R14 ;  /* 0x000000171d0e7223 */ /* 0x000fca000000000e */
[----:B------:R-:W-:-:S05]  /*23e0*/  F2FP.F16.F32.PACK_AB R14, RZ, R14 ;  /* 0x0000000eff0e723e */ /* 0x000fca00000000ff */
[----:B------:R0:W-:Y:S01]  /*23f0*/  @P3 STG.E.U16 desc[UR36][R8.64+0x12], R14 ;  /* 0x0000120e08003986 */ /* 0x0001e2000c101524 */
[----:B------:R-:W-:Y:S05]  /*2400*/  @!P1 BRA `(.L_x_39) ;  /* 0x0000000000049947 */ /* 0x000fea0003800000 */
[----:B------:R4:W5:Y:S02]  /*2410*/  LDG.E.LTC128B.U16 R24, desc[UR36][R10.64+0x10] ;  /* 0x000010240a187981 */ /* 0x000964000c1e1520 */
.L_x_39:
[----:B------:R-:W-:Y:S05]  /*2420*/  BSYNC B1 ;  /* 0x0000000000017941 */ /* 0x000fea0003800000 */
.L_x_38:
[----:B-----5:R-:W-:Y:S01]  /*2430*/  HADD2.F32 R5, -RZ, R24.H0_H0 ;  /* 0x20000018ff057230 */ /* 0x020fe20000004100 */
[----:B------:R-:W-:Y:S01]  /*2440*/  ISETP.GT.AND P0, PT, R3, 0x8, P0 ;  /* 0x000000080300780c */ /* 0x000fe20000704270 */
[----:B------:R-:W-:Y:S03]  /*2450*/  BSSY B1, `(.L_x_40) ;  /* 0x0000007000017945 */ /* 0x000fe60003800000 */
[----:B------:R-:W-:-:S04]  /*2460*/  FMUL R5, R5, R56 ;  /* 0x0000003805057220 */ /* 0x000fc80000400000 */
[----:B------:R-:W-:-:S05]  /*2470*/  FFMA R5, R30, R23, R5 ;  /* 0x000000171e057223 */ /* 0x000fca0000000005 */
[----:B------:R-:W-:-:S05]  /*2480*/  F2FP.F16.F32.PACK_AB R5, RZ, R5 ;  /* 0x00000005ff05723e */ /* 0x000fca00000000ff */
[----:B------:R0:W-:Y:S01]  /*2490*/  @P1 STG.E.U16 desc[UR36][R12.64+0x10], R5 ;  /* 0x000010050c001986 */ /* 0x0001e2000c101524 */
[----:B------:R-:W-:Y:S05]  /*24a0*/  @!P0 BRA `(.L_x_41) ;  /* 0x0000000000048947 */ /* 0x000fea0003800000 */
[----:B------:R0:W5:Y:S02]  /*24b0*/  LDG.E.LTC128B.U16 R24, desc[UR36][R10.64+0x12] ;  /* 0x000012240a187981 */ /* 0x000164000c1e1520 */
.L_x_41:
[----:B------:R-:W-:Y:S05]  /*24c0*/  BSYNC B1 ;  /* 0x0000000000017941 */ /* 0x000fea0003800000 */
.L_x_40:
        /* <DEDUP_REMOVED lines=10> */
.L_x_43:
[----:B------:R-:W-:Y:S05]  /*2570*/  BSYNC B1 ;  /* 0x0000000000017941 */ /* 0x000fea0003800000 */
.L_x_42:
        /* <DEDUP_REMOVED lines=10> */
.L_x_45:
[----:B------:R-:W-:Y:S05]  /*2620*/  BSYNC B1 ;  /* 0x0000000000017941 */ /* 0x000fea0003800000 */
.L_x_44:
[----:B0----5:R-:W-:Y:S01]  /*2630*/  HADD2.F32 R5, -RZ, R24.H0_H0 ;  /* 0x20000018ff057230 */ /* 0x021fe20000004100 */
        /* <DEDUP_REMOVED lines=8> */
.L_x_47:
[----:B------:R-:W-:Y:S05]  /*26c0*/  BSYNC B1 ;  /* 0x0000000000017941 */ /* 0x000fea0003800000 */
.L_x_46:
        /* <DEDUP_REMOVED lines=9> */
.L_x_49:
[----:B------:R-:W-:Y:S05]  /*2760*/  BSYNC B1 ;  /* 0x0000000000017941 */ /* 0x000fea0003800000 */
.L_x_48:
        /* <DEDUP_REMOVED lines=10> */
.L_x_51:
[----:B------:R-:W-:Y:S05]  /*2810*/  BSYNC B1 ;  /* 0x0000000000017941 */ /* 0x000fea0003800000 */
.L_x_50:
        /* <DEDUP_REMOVED lines=10> */
.L_x_53:
[----:B------:R-:W-:Y:S05]  /*28c0*/  BSYNC B1 ;  /* 0x0000000000017941 */ /* 0x000fea0003800000 */
.L_x_52:
        /* <DEDUP_REMOVED lines=9> */
.L_x_55:
[----:B------:R-:W-:Y:S05]  /*2960*/  BSYNC B1 ;  /* 0x0000000000017941 */ /* 0x000fea0003800000 */
.L_x_54:
        /* <DEDUP_REMOVED lines=9> */
.L_x_57:
[----:B------:R-:W-:Y:S05]  /*2a00*/  BSYNC B1 ;  /* 0x0000000000017941 */ /* 0x000fea0003800000 */
.L_x_56:
        /* <DEDUP_REMOVED lines=10> */
.L_x_59:
[----:B------:R-:W-:Y:S05]  /*2ab0*/  BSYNC B1 ;  /* 0x0000000000017941 */ /* 0x000fea0003800000 */
.L_x_58:
        /* <DEDUP_REMOVED lines=10> */
.L_x_61:
[----:B------:R-:W-:Y:S05]  /*2b60*/  BSYNC B1 ;  /* 0x0000000000017941 */ /* 0x000fea0003800000 */
.L_x_60:
        /* <DEDUP_REMOVED lines=9> */
.L_x_63:
[----:B------:R-:W-:Y:S05]  /*2c00*/  BSYNC B1 ;  /* 0x0000000000017941 */ /* 0x000fea0003800000 */
.L_x_62:
        /* <DEDUP_REMOVED lines=9> */
.L_x_65:
[----:B------:R-:W-:Y:S05]  /*2ca0*/  BSYNC B1 ;  /* 0x0000000000017941 */ /* 0x000fea0003800000 */
.L_x_64:
        /* <DEDUP_REMOVED lines=10> */
.L_x_67:
[----:B------:R-:W-:Y:S05]  /*2d50*/  BSYNC B1 ;  /* 0x0000000000017941 */ /* 0x000fea0003800000 */
.L_x_66:
        /* <DEDUP_REMOVED lines=10> */
.L_x_69:
[----:B------:R-:W-:Y:S05]  /*2e00*/  BSYNC B1 ;  /* 0x0000000000017941 */ /* 0x000fea0003800000 */
.L_x_68:
        /* <DEDUP_REMOVED lines=9> */
.L_x_71:
[----:B------:R-:W-:Y:S05]  /*2ea0*/  BSYNC B1 ;  /* 0x0000000000017941 */ /* 0x000fea0003800000 */
.L_x_70:
        /* <DEDUP_REMOVED lines=9> */
.L_x_73:
[----:B------:R-:W-:Y:S05]  /*2f40*/  BSYNC B1 ;  /* 0x0000000000017941 */ /* 0x000fea0003800000 */
.L_x_72:
        /* <DEDUP_REMOVED lines=10> */
.L_x_75:
[----:B------:R-:W-:Y:S05]  /*2ff0*/  BSYNC B1 ;  /* 0x0000000000017941 */ /* 0x000fea0003800000 */
.L_x_74:
        /* <DEDUP_REMOVED lines=10> */
.L_x_77:
[----:B------:R-:W-:Y:S05]  /*30a0*/  BSYNC B1 ;  /* 0x0000000000017941 */ /* 0x000fea0003800000 */
.L_x_76:
        /* <DEDUP_REMOVED lines=9> */
.L_x_79:
[----:B------:R-:W-:Y:S05]  /*3140*/  BSYNC B1 ;  /* 0x0000000000017941 */ /* 0x000fea0003800000 */
.L_x_78:
        /* <DEDUP_REMOVED lines=9> */
.L_x_81:
[----:B------:R-:W-:Y:S05]  /*31e0*/  BSYNC B1 ;  /* 0x0000000000017941 */ /* 0x000fea0003800000 */
.L_x_80:
        /* <DEDUP_REMOVED lines=10> */
.L_x_83:
[----:B------:R-:W-:Y:S05]  /*3290*/  BSYNC B1 ;  /* 0x0000000000017941 */ /* 0x000fea0003800000 */
.L_x_82:
[----:B-----5:R-:W-:Y:S01]  /*32a0*/  HADD2.F32 R5, -RZ, R24.H0_H0 ;  /* 0x20000018ff057230 */ /* 0x020fe20000004100 */
[----:B------:R-:W-:Y:S01]  /*32b0*/  ISETP.GT.AND P0, PT, R4, 0x39, PT ;  /* 0x000000390400780c */ /* 0x000fe20003f04270 */
[----:B------:R-:W-:Y:S01]  /*32c0*/  @P2 IMAD.MOV.U32 R4, RZ, RZ, R8 ;  /* 0x000000ffff042224 */ /* 0x000fe200078e0008 */
[----:B------:R-:W-:Y:S02]  /*32d0*/  BSSY B1, `(.L_x_84) ;  /* 0x000000a000017945 */ /* 0x000fe40003800000 */
[----:B------:R-:W-:Y:S01]  /*32e0*/  FMUL R5, R5, R56 ;  /* 0x0000003805057220 */ /* 0x000fe20000400000 */
[----:B------:R-:W-:-:S03]  /*32f0*/  ISETP.GT.AND P3, PT, R3, RZ, P0 ;  /* 0x000000ff0300720c */ /* 0x000fc60000764270 */
[----:B------:R-:W-:-:S05]  /*3300*/  FFMA R5, R52, R23, R5 ;  /* 0x0000001734057223 */ /* 0x000fca0000000005 */
[----:B------:R-:W-:-:S04]  /*3310*/  F2FP.F16.F32.PACK_AB R5, RZ, R5 ;  /* 0x00000005ff05723e */ /* 0x000fc800000000ff */
[----:B0-----:R-:W-:Y:S01]  /*3320*/  PRMT R14, R5, 0x7610, R14 ;  /* 0x00007610050e7816 */ /* 0x001fe2000000000e */
[----:B------:R-:W-:-:S05]  /*3330*/  @P2 IMAD.MOV.U32 R5, RZ, RZ, R9 ;  /* 0x000000ffff052224 */ /* 0x000fca00078e0009 */
[----:B------:R0:W-:Y:S01]  /*3340*/  @P2 STG.E.U16 desc[UR36][R4.64+0x70], R14 ;  /* 0x0000700e04002986 */ /* 0x0001e2000c101524 */
[----:B------:R-:W-:Y:S05]  /*3350*/  @!P3 BRA `(.L_x_85) ;  /* 0x000000000004b947 */ /* 0x000fea0003800000 */
[----:B------:R0:W5:Y:S02]  /*3360*/  LDG.E.LTC128B.U16 R24, desc[UR36][R6.64+0x72] ;  /* 0x0000722406187981 */ /* 0x000164000c1e1520 */
.L_x_85:
[----:B------:R-:W-:Y:S05]  /*3370*/  BSYNC B1 ;  /* 0x0000000000017941 */ /* 0x000fea0003800000 */
.L_x_84:
        /* <DEDUP_REMOVED lines=9> */
.L_x_87:
[----:B------:R-:W-:Y:S05]  /*3410*/  BSYNC B1 ;  /* 0x0000000000017941 */ /* 0x000fea0003800000 */
.L_x_86:
[----:B-----5:R-:W-:Y:S01]  /*3420*/  HADD2.F32 R5, -RZ, R24.H0_H0 ;  /* 0x20000018ff057230 */ /* 0x020fe20000004100 */
[----:B------:R-:W-:Y:S01]  /*3430*/  ISETP.GT.AND P0, PT, R3, 0x8, P0 ;  /* 0x000000080300780c */ /* 0x000fe20000704270 */
[----:B0-----:R-:W-:Y:S01]  /*3440*/  @P1 IMAD.MOV.U32 R4, RZ, RZ, R12 ;  /* 0x000000ffff041224 */ /* 0x001fe200078e000c */
[----:B------:R-:W-:Y:S02]  /*3450*/  BSSY B1, `(.L_x_88) ;  /* 0x0000009000017945 */ /* 0x000fe40003800000 */
[----:B------:R-:W-:-:S04]  /*3460*/  FMUL R5, R5, R56 ;  /* 0x0000003805057220 */ /* 0x000fc80000400000 */
[----:B------:R-:W-:-:S05]  /*3470*/  FFMA R5, R54, R23, R5 ;  /* 0x0000001736057223 */ /* 0x000fca0000000005 */
[----:B------:R-:W-:-:S04]  /*3480*/  F2FP.F16.F32.PACK_AB R5, RZ, R5 ;  /* 0x00000005ff05723e */ /* 0x000fc800000000ff */
[----:B-1-3--:R-:W-:Y:S01]  /*3490*/  PRMT R6, R5, 0x7610, R6 ;  /* 0x0000761005067816 */ /* 0x00afe20000000006 */
[----:B------:R-:W-:-:S05]  /*34a0*/  @P1 IMAD.MOV.U32 R5, RZ, RZ, R13 ;  /* 0x000000ffff051224 */ /* 0x000fca00078e000d */
[----:B------:R0:W-:Y:S01]  /*34b0*/  @P1 STG.E.U16 desc[UR36][R4.64+0x70], R6 ;  /* 0x0000700604001986 */ /* 0x0001e2000c101524 */
[----:B------:R-:W-:Y:S05]  /*34c0*/  @!P0 BRA `(.L_x_89) ;  /* 0x0000000000048947 */ /* 0x000fea0003800000 */
[----:B------:R1:W5:Y:S02]  /*34d0*/  LDG.E.LTC128B.U16 R24, desc[UR36][R10.64+0x72] ;  /* 0x000072240a187981 */ /* 0x000364000c1e1520 */
.L_x_89:
[----:B------:R-:W-:Y:S05]  /*34e0*/  BSYNC B1 ;  /* 0x0000000000017941 */ /* 0x000fea0003800000 */
.L_x_88:
[----:B------:R-:W-:Y:S05]  /*34f0*/  @!P0 BRA `(.L_x_90) ;  /* 0x0000000800a88947 */ /* 0x000fea0003800000 */
[----:B-----5:R-:W-:-:S05]  /*3500*/  HADD2.F32 R3, -RZ, R24.H0_H0 ;  /* 0x20000018ff037230 */ /* 0x020fca0000004100 */
[----:B0-----:R-:W-:-:S04]  /*3510*/  FMUL R4, R3, R56 ;  /* 0x0000003803047220 */ /* 0x001fc80000400000 */
[----:B------:R-:W-:-:S05]  /*3520*/  FFMA R4, R55, R23, R4 ;  /* 0x0000001737047223 */ /* 0x000fca0000000004 */
[----:B------:R-:W-:-:S05]  /*3530*/  F2FP.F16.F32.PACK_AB R4, RZ, R4 ;  /* 0x00000004ff04723e */ /* 0x000fca00000000ff */
[----:B------:R3:W-:Y:S01]  /*3540*/  STG.E.U16 desc[UR36][R12.64+0x72], R4 ;  /* 0x000072040c007986 */ /* 0x0007e2000c101524 */
[----:B------:R-:W-:Y:S05]  /*3550*/  BRA `(.L_x_90) ;  /* 0x0000000800907947 */ /* 0x000fea0003800000 */
.L_x_29:
[----:B------:R-:W-:Y:S01]  /*3560*/  ISETP.GT.AND P0, PT, R4, 0x1, PT ;  /* 0x000000010400780c */ /* 0x000fe20003f04270 */
[----:B------:R-:W-:Y:S01]  /*3570*/  ULDC.64 UR4, c[0x0][0x5c0] ;  /* 0x0001700000047ab9 */ /* 0x000fe20000000a00 */
[-C--:B------:R-:W-:Y:S01]  /*3580*/  FMUL R24, R24, R23.reuse ;  /* 0x0000001718187220 */ /* 0x080fe20000400000 */
[-C--:B------:R-:W-:Y:S01]  /*3590*/  FMUL R25, R25, R23.reuse ;  /* 0x0000001719197220 */ /* 0x080fe20000400000 */
[----:B------:R-:W-:Y:S01]  /*35a0*/  ISETP.GT.AND P3, PT, R3, RZ, P0 ;  /* 0x000000ff0300720c */ /* 0x000fe20000764270 */
[-C--:B------:R-:W-:Y:S01]  /*35b0*/  FMUL R26, R26, R23.reuse ;  /* 0x000000171a1a7220 */ /* 0x080fe20000400000 */
[----:B------:R-:W-:Y:S01]  /*35c0*/  LEA R6, P4, R58, UR4, 0x1 ;  /* 0x000000043a067c11 */ /* 0x000fe2000f8808ff */
[-C--:B------:R-:W-:Y:S01]  /*35d0*/  FMUL R27, R27, R23.reuse ;  /* 0x000000171b1b7220 */ /* 0x080fe20000400000 */
[----:B------:R-:W-:Y:S01]  /*35e0*/  F2FP.F16.F32.PACK_AB R24, RZ, R24 ;  /* 0x00000018ff18723e */ /* 0x000fe200000000ff */
[-C--:B------:R-:W-:Y:S01]  /*35f0*/  FMUL R28, R28, R23.reuse ;  /* 0x000000171c1c7220 */ /* 0x080fe20000400000 */
[----:B------:R-:W-:Y:S01]  /*3600*/  LEA.HI.X R7, R58, UR5, R75, 0x1, P4 ;  /* 0x000000053a077c11 */ /* 0x000fe2000a0f0c4b */
[----:B------:R-:W-:Y:S01]  /*3610*/  FMUL R29, R29, R23 ;  /* 0x000000171d1d7220 */ /* 0x000fe20000400000 */
[----:B------:R-:W-:Y:S01]  /*3620*/  F2FP.F16.F32.PACK_AB R25, RZ, R25 ;  /* 0x00000019ff19723e */ /* 0x000fe200000000ff */
[-C--:B------:R-:W-:Y:S01]  /*3630*/  FMUL R30, R30, R23.reuse ;  /* 0x000000171e1e7220 */ /* 0x080fe20000400000 */
[----:B------:R-:W-:Y:S01]  /*3640*/  SHF.L.U64.HI R67, R66, 0x4, R67 ;  /* 0x0000000442437819 */ /* 0x000fe20000010243 */
[----:B------:R-:W-:Y:S01]  /*3650*/  @P1 STG.E.U16 desc[UR36][R6.64], R24 ;  /* 0x0000001806001986 */ /* 0x000fe2000c101524 */
[----:B------:R-:W-:Y:S01]  /*3660*/  ISETP.GT.AND P1, PT, R4, 0x8, PT ;  /* 0x000000080400780c */ /* 0x000fe20003f24270 */
[-C--:B------:R-:W-:Y:S01]  /*3670*/  FMUL R31, R31, R23.reuse ;  /* 0x000000171f1f7220 */ /* 0x080fe20000400000 */
[C---:B------:R-:W-:Y:S01]  /*3680*/  ISETP.GT.AND P4, PT, R3.reuse, 0x8, P0 ;  /* 0x000000080300780c */ /* 0x040fe20000784270 */
[----:B------:R-:W-:Y:S01]  /*3690*/  @P3 STG.E.U16 desc[UR36][R6.64+0x2], R25 ;  /* 0x0000021906003986 */ /* 0x000fe2000c101524 */
[----:B------:R-:W-:Y:S01]  /*36a0*/  LEA R8, P3, R66, R6, 0x4 ;  /* 0x0000000642087211 */ /* 0x000fe200078620ff */
[-C--:B------:R-:W-:Y:S01]  /*36b0*/  FMUL R32, R32, R23.reuse ;  /* 0x0000001720207220 */ /* 0x080fe20000400000 */
[----:B------:R-:W-:Y:S01]  /*36c0*/  ISETP.GT.AND P2, PT, R3, 0x8, P2 ;  /* 0x000000080300780c */ /* 0x000fe20001744270 */
[-C--:B------:R-:W-:Y:S01]  /*36d0*/  FMUL R33, R33, R23.reuse ;  /* 0x0000001721217220 */ /* 0x080fe20000400000 */
[----:B------:R-:W-:Y:S01]  /*36e0*/  ISETP.GT.AND P0, PT, R4, 0x9, PT ;  /* 0x000000090400780c */ /* 0x000fe20003f04270 */
[----:B------:R-:W-:Y:S01]  /*36f0*/  IMAD.X R9, R67, 0x1, R7, P3 ;  /* 0x0000000143097824 */ /* 0x000fe200018e0607 */
[C---:B------:R-:W-:Y:S01]  /*3700*/  ISETP.GT.AND P5, PT, R3.reuse, RZ, P1 ;  /* 0x000000ff0300720c */ /* 0x040fe20000fa4270 */
[-C--:B------:R-:W-:Y:S01]  /*3710*/  FMUL R34, R34, R23.reuse ;  /* 0x0000001722227220 */ /* 0x080fe20000400000 */
[----:B------:R-:W-:Y:S01]  /*3720*/  ISETP.GT.AND P3, PT, R3, RZ, P0 ;  /* 0x000000ff0300720c */ /* 0x000fe20000764270 */
[-C--:B------:R-:W-:Y:S01]  /*3730*/  FMUL R35, R35, R23.reuse ;  /* 0x0000001723237220 */ /* 0x080fe20000400000 */
[----:B------:R-:W-:Y:S01]  /*3740*/  F2FP.F16.F32.PACK_AB R26, RZ, R26 ;  /* 0x0000001aff1a723e */ /* 0x000fe200000000ff */
[----:B------:R-:W-:Y:S01]  /*3750*/  FMUL R36, R36, R23 ;  /* 0x0000001724247220 */ /* 0x000fe20000400000 */
[----:B------:R-:W-:Y:S01]  /*3760*/  F2FP.F16.F32.PACK_AB R27, RZ, R27 ;  /* 0x0000001bff1b723e */ /* 0x000fe200000000ff */
[----:B------:R-:W-:Y:S01]  /*3770*/  FMUL R37, R37, R23 ;  /* 0x0000001725257220 */ /* 0x000fe20000400000 */
[----:B------:R-:W-:Y:S01]  /*3780*/  F2FP.F16.F32.PACK_AB R28, RZ, R28 ;  /* 0x0000001cff1c723e */ /* 0x000fe200000000ff */
[----:B------:R-:W-:Y:S01]  /*3790*/  @P2 STG.E.U16 desc[UR36][R8.64], R26 ;  /* 0x0000001a08002986 */ /* 0x000fe2000c101524 */
[----:B------:R-:W-:Y:S01]  /*37a0*/  F2FP.F16.F32.PACK_AB R29, RZ, R29 ;  /* 0x0000001dff1d723e */ /* 0x000fe200000000ff */
[-C--:B------:R-:W-:Y:S01]  /*37b0*/  FMUL R38, R38, R23.reuse ;  /* 0x0000001726267220 */ /* 0x080fe20000400000 */
[----:B------:R-:W-:Y:S01]  /*37c0*/  ISETP.GT.AND P2, PT, R3, 0x8, P1 ;  /* 0x000000080300780c */ /* 0x000fe20000f44270 */
[----:B------:R-:W-:Y:S01]  /*37d0*/  @P4 STG.E.U16 desc[UR36][R8.64+0x2], R27 ;  /* 0x0000021b08004986 */ /* 0x000fe2000c101524 */
[----:B------:R-:W-:Y:S01]  /*37e0*/  ISETP.GT.AND P1, PT, R4, 0x10, PT ;  /* 0x000000100400780c */ /* 0x000fe20003f24270 */
[-C--:B------:R-:W-:Y:S01]  /*37f0*/  FMUL R39, R39, R23.reuse ;  /* 0x0000001727277220 */ /* 0x080fe20000400000 */
[----:B------:R-:W-:Y:S01]  /*3800*/  F2FP.F16.F32.PACK_AB R30, RZ, R30 ;  /* 0x0000001eff1e723e */ /* 0x000fe200000000ff */
[----:B------:R-:W-:Y:S01]  /*3810*/  @P5 STG.E.U16 desc[UR36][R6.64+0x10], R28 ;  /* 0x0000101c06005986 */ /* 0x000fe2000c101524 */
[C---:B------:R-:W-:Y:S01]  /*3820*/  ISETP.GT.AND P4, PT, R3.reuse, RZ, P1 ;  /* 0x000000ff0300720c */ /* 0x040fe20000f84270 */
[----:B------:R-:W-:Y:S01]  /*3830*/  FMUL R40, R40, R23 ;  /* 0x0000001728287220 */ /* 0x000fe20000400000 */
[----:B------:R-:W-:Y:S01]  /*3840*/  F2FP.F16.F32.PACK_AB R31, RZ, R31 ;  /* 0x0000001fff1f723e */ /* 0x000fe200000000ff */
[----:B------:R-:W-:Y:S01]  /*3850*/  @P3 STG.E.U16 desc[UR36][R6.64+0x12], R29 ;  /* 0x0000121d06003986 */ /* 0x000fe2000c101524 */
[----:B------:R-:W-:Y:S01]  /*3860*/  ISETP.GT.AND P3, PT, R3, 0x8, P0 ;  /* 0x000000080300780c */ /* 0x000fe20000764270 */
[-C--:B------:R-:W-:Y:S01]  /*3870*/  FMUL R41, R41, R23.reuse ;  /* 0x0000001729297220 */ /* 0x080fe20000400000 */
[----:B------:R-:W-:Y:S01]  /*3880*/  ISETP.GT.AND P0, PT, R4, 0x11, PT ;  /* 0x000000110400780c */ /* 0x000fe20003f04270 */
[----:B------:R-:W-:Y:S01]  /*3890*/  @P2 STG.E.U16 desc[UR36][R8.64+0x10], R30 ;  /* 0x0000101e08002986 */ /* 0x000fe2000c101524 */
[----:B------:R-:W-:Y:S01]  /*38a0*/  F2FP.F16.F32.PACK_AB R32, RZ, R32 ;  /* 0x00000020ff20723e */ /* 0x000fe200000000ff */
[-C--:B------:R-:W-:Y:S01]  /*38b0*/  FMUL R42, R42, R23.reuse ;  /* 0x000000172a2a7220 */ /* 0x080fe20000400000 */
[----:B------:R-:W-:Y:S01]  /*38c0*/  ISETP.GT.AND P5, PT, R3, RZ, P0 ;  /* 0x000000ff0300720c */ /* 0x000fe200007a4270 */
[-C--:B------:R-:W-:Y:S01]  /*38d0*/  FMUL R43, R43, R23.reuse ;  /* 0x000000172b2b7220 */ /* 0x080fe20000400000 */
[----:B------:R-:W-:Y:S01]  /*38e0*/  ISETP.GT.AND P2, PT, R3, 0x8, P1 ;  /* 0x000000080300780c */ /* 0x000fe20000f44270 */
[-C--:B------:R-:W-:Y:S01]  /*38f0*/  FMUL R44, R44, R23.reuse ;  /* 0x000000172c2c7220 */ /* 0x080fe20000400000 */
[----:B------:R-:W-:Y:S01]  /*3900*/  ISETP.GT.AND P1, PT, R4, 0x18, PT ;  /* 0x000000180400780c */ /* 0x000fe20003f24270 */
[----:B------:R-:W-:Y:S01]  /*3910*/  FMUL R45, R45, R23 ;  /* 0x000000172d2d7220 */ /* 0x000fe20000400000 */
[----:B------:R-:W-:Y:S01]  /*3920*/  F2FP.F16.F32.PACK_AB R33, RZ, R33 ;  /* 0x00000021ff21723e */ /* 0x000fe200000000ff */
[----:B------:R-:W-:Y:S01]  /*3930*/  @P3 STG.E.U16 desc[UR36][R8.64+0x12], R31 ;  /* 0x0000121f08003986 */ /* 0x000fe2000c101524 */
[C---:B------:R-:W-:Y:S01]  /*3940*/  ISETP.GT.AND P3, PT, R3.reuse, 0x8, P0 ;  /* 0x000000080300780c */ /* 0x040fe20000764270 */
[-C--:B------:R-:W-:Y:S01]  /*3950*/  FMUL R46, R46, R23.reuse ;  /* 0x000000172e2e7220 */ /* 0x080fe20000400000 */
[----:B------:R-:W-:Y:S01]  /*3960*/  ISETP.GT.AND P0, PT, R4, 0x19, PT ;  /* 0x000000190400780c */ /* 0x000fe20003f04270 */
[----:B------:R-:W-:Y:S01]  /*3970*/  @P4 STG.E.U16 desc[UR36][R6.64+0x20], R32 ;  /* 0x0000202006004986 */ /* 0x000fe2000c101524 */
[----:B------:R-:W-:Y:S01]  /*3980*/  ISETP.GT.AND P4, PT, R3, RZ, P1 ;  /* 0x000000ff0300720c */ /* 0x000fe20000f84270 */
[-C--:B------:R-:W-:Y:S01]  /*3990*/  FMUL R47, R47, R23.reuse ;  /* 0x000000172f2f7220 */ /* 0x080fe20000400000 */
[----:B------:R-:W-:Y:S01]  /*39a0*/  F2FP.F16.F32.PACK_AB R34, RZ, R34 ;  /* 0x00000022ff22723e */ /* 0x000fe200000000ff */
[----:B------:R-:W-:Y:S01]  /*39b0*/  @P5 STG.E.U16 desc[UR36][R6.64+0x22], R33 ;  /* 0x0000222106005986 */ /* 0x000fe2000c101524 */
[----:B------:R-:W-:Y:S01]  /*39c0*/  ISETP.GT.AND P5, PT, R3, RZ, P0 ;  /* 0x000000ff0300720c */ /* 0x000fe200007a4270 */
[----:B------:R-:W-:Y:S01]  /*39d0*/  FMUL R48, R48, R23 ;  /* 0x0000001730307220 */ /* 0x000fe20000400000 */
[----:B------:R-:W-:Y:S01]  /*39e0*/  F2FP.F16.F32.PACK_AB R35, RZ, R35 ;  /* 0x00000023ff23723e */ /* 0x000fe200000000ff */
[----:B------:R-:W-:Y:S01]  /*39f0*/  @P2 STG.E.U16 desc[UR36][R8.64+0x20], R34 ;  /* 0x0000202208002986 */ /* 0x000fe2000c101524 */
[----:B------:R-:W-:Y:S01]  /*3a00*/  F2FP.F16.F32.PACK_AB R36, RZ, R36 ;  /* 0x00000024ff24723e */ /* 0x000fe200000000ff */
[-C--:B------:R-:W-:Y:S01]  /*3a10*/  FMUL R49, R49, R23.reuse ;  /* 0x0000001731317220 */ /* 0x080fe20000400000 */
[C---:B------:R-:W-:Y:S01]  /*3a20*/  ISETP.GT.AND P2, PT, R3.reuse, 0x8, P1 ;  /* 0x000000080300780c */ /* 0x040fe20000f44270 */
[----:B------:R-:W-:Y:S01]  /*3a30*/  @P3 STG.E.U16 desc[UR36][R8.64+0x22], R35 ;  /* 0x0000222308003986 */ /* 0x000fe2000c101524 */
[----:B------:R-:W-:Y:S01]  /*3a40*/  ISETP.GT.AND P1, PT, R4, 0x20, PT ;  /* 0x000000200400780c */ /* 0x000fe20003f24270 */
[----:B------:R-:W-:Y:S01]  /*3a50*/  FMUL R50, R50, R23 ;  /* 0x0000001732327220 */ /* 0x000fe20000400000 */
[----:B------:R-:W-:Y:S01]  /*3a60*/  F2FP.F16.F32.PACK_AB R37, RZ, R37 ;  /* 0x00000025ff25723e */ /* 0x000fe200000000ff */
[----:B------:R-:W-:Y:S01]  /*3a70*/  @P4 STG.E.U16 desc[UR36][R6.64+0x30], R36 ;  /* 0x0000302406004986 */ /* 0x000fe2000c101524 */
[----:B------:R-:W-:Y:S01]  /*3a80*/  ISETP.GT.AND P3, PT, R3, 0x8, P0 ;  /* 0x000000080300780c */ /* 0x000fe20000764270 */
[-C--:B------:R-:W-:Y:S01]  /*3a90*/  FMUL R51, R51, R23.reuse ;  /* 0x0000001733337220 */ /* 0x080fe20000400000 */
[----:B------:R-:W-:Y:S01]  /*3aa0*/  ISETP.GT.AND P0, PT, R4, 0x21, PT ;  /* 0x000000210400780c */ /* 0x000fe20003f04270 */
[----:B------:R-:W-:Y:S01]  /*3ab0*/  @P5 STG.E.U16 desc[UR36][R6.64+0x32], R37 ;  /* 0x0000322506005986 */ /* 0x000fe2000c101524 */
        /* <DEDUP_REMOVED lines=10> */
[----:B------:R-:W-:-:S02]  /*3b60*/  F2FP.F16.F32.PACK_AB R41, RZ, R41 ;  /* 0x00000029ff29723e */ /* 0x000fc400000000ff */
[C---:B------:R-:W-:Y:S01]  /*3b70*/  ISETP.GT.AND P1, PT, R3.reuse, 0x8, P1 ;  /* 0x000000080300780c */ /* 0x040fe20000f24270 */
[----:B------:R-:W-:Y:S01]  /*3b80*/  @P3 STG.E.U16 desc[UR36][R8.64+0x32], R39 ;  /* 0x0000322708003986 */ /* 0x000fe2000c101524 */
[C---:B------:R-:W-:Y:S02]  /*3b90*/  ISETP.GT.AND P2, PT, R3.reuse, 0x8, P0 ;  /* 0x000000080300780c */ /* 0x040fe40000744270 */
[C---:B------:R-:W-:Y:S01]  /*3ba0*/  ISETP.GT.AND P0, PT, R4.reuse, 0x29, PT ;  /* 0x000000290400780c */ /* 0x040fe20003f04270 */
[----:B------:R-:W-:Y:S01]  /*3bb0*/  @P4 STG.E.U16 desc[UR36][R6.64+0x40], R40 ;  /* 0x0000402806004986 */ /* 0x000fe2000c101524 */
[----:B------:R-:W-:Y:S02]  /*3bc0*/  ISETP.GT.AND P4, PT, R4, 0x28, PT ;  /* 0x000000280400780c */ /* 0x000fe40003f84270 */
[----:B------:R-:W-:Y:S01]  /*3bd0*/  F2FP.F16.F32.PACK_AB R42, RZ, R42 ;  /* 0x0000002aff2a723e */ /* 0x000fe200000000ff */
[----:B------:R-:W-:Y:S01]  /*3be0*/  @P5 STG.E.U16 desc[UR36][R6.64+0x42], R41 ;  /* 0x0000422906005986 */ /* 0x000fe2000c101524 */
[----:B------:R-:W-:-:S02]  /*3bf0*/  ISETP.GT.AND P5, PT, R3, RZ, P4 ;  /* 0x000000ff0300720c */ /* 0x000fc400027a4270 */
[C---:B------:R-:W-:Y:S01]  /*3c00*/  ISETP.GT.AND P3, PT, R3.reuse, RZ, P0 ;  /* 0x000000ff0300720c */ /* 0x040fe20000764270 */
[----:B------:R-:W-:Y:S01]  /*3c10*/  @P1 STG.E.U16 desc[UR36][R8.64+0x40], R42 ;  /* 0x0000402a08001986 */ /* 0x000fe2000c101524 */
[----:B------:R-:W-:Y:S02]  /*3c20*/  F2FP.F16.F32.PACK_AB R43, RZ, R43 ;  /* 0x0000002bff2b723e */ /* 0x000fe400000000ff */
[----:B------:R-:W-:Y:S02]  /*3c30*/  F2FP.F16.F32.PACK_AB R44, RZ, R44 ;  /* 0x0000002cff2c723e */ /* 0x000fe400000000ff */
[C---:B------:R-:W-:Y:S01]  /*3c40*/  ISETP.GT.AND P4, PT, R3.reuse, 0x8, P4 ;  /* 0x000000080300780c */ /* 0x040fe20002784270 */
[----:B------:R-:W-:Y:S01]  /*3c50*/  @P2 STG.E.U16 desc[UR36][R8.64+0x42], R43 ;  /* 0x0000422b08002986 */ /* 0x000fe2000c101524 */
[----:B------:R-:W-:Y:S02]  /*3c60*/  F2FP.F16.F32.PACK_AB R45, RZ, R45 ;  /* 0x0000002dff2d723e */ /* 0x000fe400000000ff */
[----:B------:R-:W-:Y:S01]  /*3c70*/  ISETP.GT.AND P2, PT, R4, 0x31, PT ;  /* 0x000000310400780c */ /* 0x000fe20003f44270 */
[----:B------:R-:W-:Y:S01]  /*3c80*/  @P5 STG.E.U16 desc[UR36][R6.64+0x50], R44 ;  /* 0x0000502c06005986 */ /* 0x000fe2000c101524 */
[----:B------:R-:W-:-:S02]  /*3c90*/  ISETP.GT.AND P5, PT, R3, 0x8, P0 ;  /* 0x000000080300780c */ /* 0x000fc400007a4270 */
[C---:B------:R-:W-:Y:S01]  /*3ca0*/  ISETP.GT.AND P1, PT, R4.reuse, 0x38, PT ;  /* 0x000000380400780c */ /* 0x040fe20003f24270 */
[----:B------:R-:W-:Y:S01]  /*3cb0*/  @P3 STG.E.U16 desc[UR36][R6.64+0x52], R45 ;  /* 0x0000522d06003986 */ /* 0x000fe2000c101524 */
[C---:B------:R-:W-:Y:S02]  /*3cc0*/  ISETP.GT.AND P3, PT, R4.reuse, 0x30, PT ;  /* 0x000000300400780c */ /* 0x040fe40003f64270 */
[----:B------:R-:W-:Y:S01]  /*3cd0*/  ISETP.GT.AND P0, PT, R4, 0x39, PT ;  /* 0x000000390400780c */ /* 0x000fe20003f04270 */
[----:B------:R-:W-:Y:S01]  /*3ce0*/  @P4 IMAD.MOV.U32 R4, RZ, RZ, R8 ;  /* 0x000000ffff044224 */ /* 0x000fe200078e0008 */
[----:B------:R-:W-:Y:S01]  /*3cf0*/  F2FP.F16.F32.PACK_AB R46, RZ, R46 ;  /* 0x0000002eff2e723e */ /* 0x000fe200000000ff */
[----:B------:R-:W-:Y:S01]  /*3d00*/  @P4 IMAD.MOV.U32 R5, RZ, RZ, R9 ;  /* 0x000000ffff054224 */ /* 0x000fe200078e0009 */
[----:B------:R-:W-:Y:S02]  /*3d10*/  F2FP.F16.F32.PACK_AB R47, RZ, R47 ;  /* 0x0000002fff2f723e */ /* 0x000fe400000000ff */
[----:B------:R-:W-:-:S02]  /*3d20*/  F2FP.F16.F32.PACK_AB R48, RZ, R48 ;  /* 0x00000030ff30723e */ /* 0x000fc400000000ff */
[----:B------:R0:W-:Y:S01]  /*3d30*/  @P4 STG.E.U16 desc[UR36][R4.64+0x50], R46 ;  /* 0x0000502e04004986 */ /* 0x0001e2000c101524 */
[C---:B------:R-:W-:Y:S02]  /*3d40*/  ISETP.GT.AND P4, PT, R3.reuse, RZ, P2 ;  /* 0x000000ff0300720c */ /* 0x040fe40001784270 */
[----:B------:R-:W-:Y:S02]  /*3d50*/  F2FP.F16.F32.PACK_AB R49, RZ, R49 ;  /* 0x00000031ff31723e */ /* 0x000fe400000000ff */
[----:B------:R-:W-:Y:S02]  /*3d60*/  ISETP.GT.AND P2, PT, R3, 0x8, P2 ;  /* 0x000000080300780c */ /* 0x000fe40001744270 */
[----:B------:R-:W-:Y:S02]  /*3d70*/  F2FP.F16.F32.PACK_AB R50, RZ, R50 ;  /* 0x00000032ff32723e */ /* 0x000fe400000000ff */
[----:B------:R-:W-:Y:S02]  /*3d80*/  F2FP.F16.F32.PACK_AB R51, RZ, R51 ;  /* 0x00000033ff33723e */ /* 0x000fe400000000ff */
[----:B------:R-:W-:Y:S01]  /*3d90*/  F2FP.F16.F32.PACK_AB R52, RZ, R52 ;  /* 0x00000034ff34723e */ /* 0x000fe200000000ff */
[----:B0-----:R-:W-:Y:S01]  /*3da0*/  @P5 IMAD.MOV.U32 R4, RZ, RZ, R8 ;  /* 0x000000ffff045224 */ /* 0x001fe200078e0008 */
[----:B------:R-:W-:Y:S01]  /*3db0*/  F2FP.F16.F32.PACK_AB R53, RZ, R53 ;  /* 0x00000035ff35723e */ /* 0x000fe200000000ff */
[----:B------:R-:W-:Y:S01]  /*3dc0*/  @P5 IMAD.MOV.U32 R5, RZ, RZ, R9 ;  /* 0x000000ffff055224 */ /* 0x000fe200078e0009 */
[----:B------:R-:W-:-:S02]  /*3dd0*/  F2FP.F16.F32.PACK_AB R54, RZ, R54 ;  /* 0x00000036ff36723e */ /* 0x000fc400000000ff */
[----:B------:R-:W-:Y:S02]  /*3de0*/  F2FP.F16.F32.PACK_AB R55, RZ, R55 ;  /* 0x00000037ff37723e */ /* 0x000fe400000000ff */
[----:B------:R0:W-:Y:S01]  /*3df0*/  @P5 STG.E.U16 desc[UR36][R4.64+0x52], R47 ;  /* 0x0000522f04005986 */ /* 0x0001e2000c101524 */
[C---:B------:R-:W-:Y:S02]  /*3e00*/  ISETP.GT.AND P5, PT, R3.reuse, RZ, P3 ;  /* 0x000000ff0300720c */ /* 0x040fe40001fa4270 */
[----:B------:R-:W-:-:S11]  /*3e10*/  ISETP.GT.AND P3, PT, R3, 0x8, P3 ;  /* 0x000000080300780c */ /* 0x000fd60001f64270 */
[----:B0-----:R-:W-:Y:S02]  /*3e20*/  @P5 IMAD.MOV.U32 R4, RZ, RZ, R6 ;  /* 0x000000ffff045224 */ /* 0x001fe400078e0006 */
[----:B------:R-:W-:-:S05]  /*3e30*/  @P5 IMAD.MOV.U32 R5, RZ, RZ, R7 ;  /* 0x000000ffff055224 */ /* 0x000fca00078e0007 */
[----:B------:R0:W-:Y:S01]  /*3e40*/  @P5 STG.E.U16 desc[UR36][R4.64+0x60], R48 ;  /* 0x0000603004005986 */ /* 0x0001e2000c101524 */
[C---:B------:R-:W-:Y:S02]  /*3e50*/  ISETP.GT.AND P5, PT, R3.reuse, RZ, P0 ;  /* 0x000000ff0300720c */ /* 0x040fe400007a4270 */
[----:B------:R-:W-:Y:S01]  /*3e60*/  ISETP.GT.AND P0, PT, R3, 0x8, P0 ;  /* 0x000000080300780c */ /* 0x000fe20000704270 */
[----:B0-----:R-:W-:Y:S02]  /*3e70*/  @P4 IMAD.MOV.U32 R4, RZ, RZ, R6 ;  /* 0x000000ffff044224 */ /* 0x001fe400078e0006 */
[----:B------:R-:W-:-:S05]  /*3e80*/  @P4 IMAD.MOV.U32 R5, RZ, RZ, R7 ;  /* 0x000000ffff054224 */ /* 0x000fca00078e0007 */
[----:B------:R0:W-:Y:S01]  /*3e90*/  @P4 STG.E.U16 desc[UR36][R4.64+0x62], R49 ;  /* 0x0000623104004986 */ /* 0x0001e2000c101524 */
[C---:B------:R-:W-:Y:S02]  /*3ea0*/  ISETP.GT.AND P4, PT, R3.reuse, RZ, P1 ;  /* 0x000000ff0300720c */ /* 0x040fe40000f84270 */
[----:B------:R-:W-:Y:S01]  /*3eb0*/  ISETP.GT.AND P1, PT, R3, 0x8, P1 ;  /* 0x000000080300780c */ /* 0x000fe20000f24270 */
[----:B0-----:R-:W-:Y:S02]  /*3ec0*/  @P3 IMAD.MOV.U32 R4, RZ, RZ, R8 ;  /* 0x000000ffff043224 */ /* 0x001fe400078e0008 */
[----:B------:R-:W-:-:S05]  /*3ed0*/  @P3 IMAD.MOV.U32 R5, RZ, RZ, R9 ;  /* 0x000000ffff053224 */ /* 0x000fca00078e0009 */
[----:B------:R0:W-:Y:S02]  /*3ee0*/  @P3 STG.E.U16 desc[UR36][R4.64+0x60], R50 ;  /* 0x0000603204003986 */ /* 0x0001e4000c101524 */
[----:B0-----:R-:W-:Y:S02]  /*3ef0*/  @P2 IMAD.MOV.U32 R4, RZ, RZ, R8 ;  /* 0x000000ffff042224 */ /* 0x001fe400078e0008 */
[----:B------:R-:W-:-:S05]  /*3f00*/  @P2 IMAD.MOV.U32 R5, RZ, RZ, R9 ;  /* 0x000000ffff052224 */ /* 0x000fca00078e0009 */
[----:B------:R0:W-:Y:S02]  /*3f10*/  @P2 STG.E.U16 desc[UR36][R4.64+0x62], R51 ;  /* 0x0000623304002986 */ /* 0x0001e4000c101524 */
[----:B0-----:R-:W-:Y:S02]  /*3f20*/  @P4 IMAD.MOV.U32 R4, RZ, RZ, R6 ;  /* 0x000000ffff044224 */ /* 0x001fe400078e0006 */
[----:B------:R-:W-:-:S05]  /*3f30*/  @P4 IMAD.MOV.U32 R5, RZ, RZ, R7 ;  /* 0x000000ffff054224 */ /* 0x000fca00078e0007 */
[----:B------:R0:W-:Y:S04]  /*3f40*/  @P4 STG.E.U16 desc[UR36][R4.64+0x70], R52 ;  /* 0x0000703404004986 */ /* 0x0001e8000c101524 */
[----:B------:R1:W-:Y:S01]  /*3f50*/  @P5 STG.E.U16 desc[UR36][R6.64+0x72], R53 ;  /* 0x0000723506005986 */ /* 0x0003e2000c101524 */
[----:B0-----:R-:W-:Y:S02]  /*3f60*/  @P1 IMAD.MOV.U32 R4, RZ, RZ, R8 ;  /* 0x000000ffff041224 */ /* 0x001fe400078e0008 */
[----:B------:R-:W-:-:S05]  /*3f70*/  @P1 IMAD.MOV.U32 R5, RZ, RZ, R9 ;  /* 0x000000ffff051224 */ /* 0x000fca00078e0009 */
[----:B------:R1:W-:Y:S04]  /*3f80*/  @P1 STG.E.U16 desc[UR36][R4.64+0x70], R54 ;  /* 0x0000703604001986 */ /* 0x0003e8000c101524 */
[----:B------:R1:W-:Y:S02]  /*3f90*/  @P0 STG.E.U16 desc[UR36][R8.64+0x72], R55 ;  /* 0x0000723708000986 */ /* 0x0003e4000c101524 */
.L_x_90:
[----:B------:R-:W-:Y:S05]  /*3fa0*/  BSYNC B0 ;  /* 0x0000000000007941 */ /* 0x000fea0003800000 */
.L_x_28:
[----:B------:R-:W-:Y:S01]  /*3fb0*/  ULDC UR4, c[0x0][0xc] ;  /* 0x0000030000047ab9 */ /* 0x000fe20000000800 */
[----:B------:R-:W-:Y:S01]  /*3fc0*/  ULDC UR5, c[0x0][0x10] ;  /* 0x0000040000057ab9 */ /* 0x000fe20000000800 */
[----:B------:R-:W0:Y:S01]  /*3fd0*/  LDC R3, c[0x0][0x14] ;  /* 0x00000500ff037b82 */ /* 0x000e220000000800 */
[----:B------:R-:W-:Y:S01]  /*3fe0*/  UIMAD.WIDE.U32 UR4, UR4, UR5, URZ ;  /* 0x00000005040472a5 */ /* 0x000fe2000f8e003f */
[----:B------:R-:W-:Y:S02]  /*3ff0*/  IMAD.MOV.U32 R59, RZ, RZ, -0x1 ;  /* 0xffffffffff3b7424 */ /* 0x000fe400078e00ff */
[----:B------:R-:W-:-:S03]  /*4000*/  IMAD.MOV.U32 R57, RZ, RZ, -0x1 ;  /* 0xffffffffff397424 */ /* 0x000fc600078e00ff */
[----:B0-----:R-:W-:-:S04]  /*4010*/  IMAD.WIDE.U32 R16, R3, UR4, R16 ;  /* 0x0000000403107c25 */ /* 0x001fc8000f8e0010 */
[----:B------:R-:W-:Y:S01]  /*4020*/  IMAD R3, R3, UR5, RZ ;  /* 0x0000000503037c24 */ /* 0x000fe2000f8e02ff */
[----:B------:R-:W-:Y:S02]  /*4030*/  ULDC.64 UR4, c[0x0][0x650] ;  /* 0x0001940000047ab9 */ /* 0x000fe40000000a00 */
[----:B------:R-:W-:Y:S01]  /*4040*/  ISETP.GE.U32.AND P0, PT, R16, UR4, PT ;  /* 0x0000000410007c0c */ /* 0x000fe2000bf06070 */
[--C-:B------:R-:W-:Y:S01]  /*4050*/  IMAD.IADD R17, R17, 0x1, R3.reuse ;  /* 0x0000000111117824 */ /* 0x100fe200078e0203 */
[----:B------:R-:W-:-:S04]  /*4060*/  PRMT R3, RZ, 0x7610, R3 ;  /* 0x00007610ff037816 */ /* 0x000fc80000000003 */
[----:B------:R-:W-:-:S13]  /*4070*/  ISETP.GE.U32.AND.EX P0, PT, R17, UR5, PT, P0 ;  /* 0x0000000511007c0c */ /* 0x000fda000bf06100 */
[----:B------:R-:W-:Y:S05]  /*4080*/  @P0 BRA `(.L_x_91) ;  /* 0x0000000400640947 */ /* 0x000fea0003800000 */
[----:B---3--:R-:W0:Y:S01]  /*4090*/  S2R R12, SR_CTAID.X ;  /* 0x00000000000c7919 */ /* 0x008e220000002500 */
[----:B-12-4-:R-:W1:Y:S01]  /*40a0*/  LDC.64 R10, c[0x0][0x628] ;  /* 0x00018a00ff0a7b82 */ /* 0x016e620000000a00 */
[----:B------:R-:W-:Y:S01]  /*40b0*/  ULDC UR4, c[0x0][0x150] ;  /* 0x0000540000047ab9 */ /* 0x000fe20000000800 */
[----:B------:R-:W-:Y:S01]  /*40c0*/  IMAD.MOV.U32 R8, RZ, RZ, R16 ;  /* 0x000000ffff087224 */ /* 0x000fe200078e0010 */
[----:B-----5:R-:W2:Y:S01]  /*40d0*/  S2R R24, SR_CTAID.Y ;  /* 0x0000000000187919 */ /* 0x020ea20000002600 */
[----:B------:R-:W-:-:S04]  /*40e0*/  IMAD.MOV.U32 R9, RZ, RZ, R17 ;  /* 0x000000ffff097224 */ /* 0x000fc800078e0011 */
[----:B------:R-:W3:Y:S08]  /*40f0*/  LDC R21, c[0x0][0x144] ;  /* 0x00005100ff157b82 */ /* 0x000ef00000000800 */
[----:B------:R-:W4:Y:S08]  /*4100*/  LDC R0, c[0x0][0x630] ;  /* 0x00018c00ff007b82 */ /* 0x000f300000000800 */
[----:B------:R-:W2:Y:S01]  /*4110*/  LDC.64 R14, c[0x0][0x620] ;  /* 0x00018800ff0e7b82 */ /* 0x000ea20000000a00 */
[----:B-1----:R-:W-:-:S04]  /*4120*/  ISETP.NE.U32.AND P0, PT, R10, RZ, PT ;  /* 0x000000ff0a00720c */ /* 0x002fc80003f05070 */
[----:B------:R-:W-:Y:S02]  /*4130*/  ISETP.NE.AND.EX P0, PT, R11, RZ, PT, P0 ;  /* 0x000000ff0b00720c */ /* 0x000fe40003f05300 */
[----:B0-----:R-:W-:-:S05]  /*4140*/  I2FP.F32.U32 R3, R12 ;  /* 0x0000000c00037245 */ /* 0x001fca0000201000 */
[----:B------:R-:W-:-:S04]  /*4150*/  FMUL R3, R3, UR4 ;  /* 0x0000000403037c20 */ /* 0x000fc80008400000 */
[----:B------:R0:W1:Y:S02]  /*4160*/  F2I.U32.TRUNC.NTZ R20, R3 ;  /* 0x0000000300147305 */ /* 0x000064000020f000 */
[----:B---34-:R-:W-:Y:S05]  /*4170*/  @!P0 BRA `(.L_x_92) ;  /* 0x0000000000288947 */ /* 0x018fea0003800000 */
[----:B0-----:R-:W0:Y:S02]  /*4180*/  LDC R3, c[0x0][0x634] ;  /* 0x00018d00ff037b82 */ /* 0x001e240000000800 */
        /* <DEDUP_REMOVED lines=9> */
.L_x_92:
[----:B------:R-:W3:Y:S01]  /*4220*/  LDC.64 R28, c[0x0][0x640] ;  /* 0x00019000ff1c7b82 */ /* 0x000ee20000000a00 */
[-CC-:B------:R-:W-:Y:S01]  /*4230*/  SHF.R.U64 R57, R8, R0.reuse, R9.reuse ;  /* 0x0000000008397219 */ /* 0x180fe20000001209 */
[----:B-1----:R-:W-:Y:S01]  /*4240*/  IMAD.MOV R20, RZ, RZ, -R20 ;  /* 0x000000ffff147224 */ /* 0x002fe200078e0a14 */
[----:B------:R-:W-:Y:S01]  /*4250*/  SHF.R.U32.HI R0, RZ, R0, R9 ;  /* 0x00000000ff007219 */ /* 0x000fe20000011609 */
[----:B------:R-:W-:Y:S01]  /*4260*/  ULDC UR4, c[0x0][0x154] ;  /* 0x0000550000047ab9 */ /* 0x000fe20000000800 */
[----:B0-----:R-:W-:Y:S01]  /*4270*/  IADD3 R3, P0, RZ, -R57, RZ ;  /* 0x80000039ff037210 */ /* 0x001fe20007f1e0ff */
[----:B------:R-:W-:Y:S02]  /*4280*/  IMAD R21, R21, R20, R12 ;  /* 0x0000001415157224 */ /* 0x000fe400078e020c */
[----:B------:R-:W0:Y:S01]  /*4290*/  LDC R6, c[0x0][0x618] ;  /* 0x00018600ff067b82 */ /* 0x000e220000000800 */
[----:B------:R-:W-:Y:S02]  /*42a0*/  IMAD.MOV.U32 R7, RZ, RZ, 0x1 ;  /* 0x00000001ff077424 */ /* 0x000fe400078e00ff */
[----:B------:R-:W-:-:S04]  /*42b0*/  IMAD.X R5, RZ, RZ, ~R0, P0 ;  /* 0x000000ffff057224 */ /* 0x000fc800000e0e00 */
[-C--:B--2---:R-:W-:Y:S01]  /*42c0*/  IMAD R0, R5, R14.reuse, RZ ;  /* 0x0000000e05007224 */ /* 0x084fe200078e02ff */
[----:B------:R-:W1:Y:S01]  /*42d0*/  LDC R8, c[0x0][0x608] ;  /* 0x00018200ff087b82 */ /* 0x000e620000000800 */
[----:B------:R-:W-:-:S04]  /*42e0*/  IMAD.WIDE.U32 R4, R3, R14, R16 ;  /* 0x0000000e03047225 */ /* 0x000fc800078e0010 */
[----:B------:R-:W-:Y:S01]  /*42f0*/  IMAD R3, R3, R15, R0 ;  /* 0x0000000f03037224 */ /* 0x000fe200078e0200 */
[----:B------:R-:W-:Y:S02]  /*4300*/  I2FP.F32.U32 R0, R24 ;  /* 0x0000001800007245 */ /* 0x000fe40000201000 */
[----:B------:R-:W2:Y:S01]  /*4310*/  LDC R26, c[0x0][0x658] ;  /* 0x00019600ff1a7b82 */ /* 0x000ea20000000800 */
[----:B------:R-:W-:Y:S01]  /*4320*/  IMAD.IADD R3, R5, 0x1, R3 ;  /* 0x0000000105037824 */ /* 0x000fe200078e0203 */
[----:B---3--:R-:W-:Y:S01]  /*4330*/  ISETP.NE.U32.AND P0, PT, R28, RZ, PT ;  /* 0x000000ff1c00720c */ /* 0x008fe20003f05070 */
[----:B------:R-:W-:Y:S01]  /*4340*/  FMUL R0, R0, UR4 ;  /* 0x0000000400007c20 */ /* 0x000fe20008400000 */
[----:B------:R-:W-:Y:S02]  /*4350*/  IMAD.MOV.U32 R5, RZ, RZ, -0x1 ;  /* 0xffffffffff057424 */ /* 0x000fe400078e00ff */
[----:B------:R-:W-:Y:S01]  /*4360*/  ISETP.NE.AND.EX P0, PT, R29, RZ, PT, P0 ;  /* 0x000000ff1d00720c */ /* 0x000fe20003f05300 */
[----:B------:R3:W4:Y:S01]  /*4370*/  F2I.U32.TRUNC.NTZ R13, R0 ;  /* 0x00000000000d7305 */ /* 0x000722000020f000 */
[----:B------:R-:W3:Y:S01]  /*4380*/  LDC R15, c[0x0][0x148] ;  /* 0x00005200ff0f7b82 */ /* 0x000ee20000000800 */
[----:B0-----:R-:W-:-:S02]  /*4390*/  SHF.R.U64 R12, R4, R6, R3 ;  /* 0x00000006040c7219 */ /* 0x001fc40000001203 */
[----:B------:R-:W-:-:S05]  /*43a0*/  SHF.R.U32.HI R3, RZ, R6, R3 ;  /* 0x00000006ff037219 */ /* 0x000fca0000011603 */
[----:B------:R-:W0:Y:S01]  /*43b0*/  LDC R20, c[0x0][0x600] ;  /* 0x00018000ff147b82 */ /* 0x000e220000000800 */
[-CC-:B-1----:R-:W-:Y:S02]  /*43c0*/  SHF.R.U64 R10, R12, R8.reuse, R3.reuse ;  /* 0x000000080c0a7219 */ /* 0x182fe40000001203 */
[----:B------:R-:W-:-:S05]  /*43d0*/  SHF.R.U32.HI R3, RZ, R8, R3 ;  /* 0x00000008ff037219 */ /* 0x000fca0000011603 */
[----:B------:R-:W1:Y:S01]  /*43e0*/  LDC R27, c[0x0][0x648] ;  /* 0x00019200ff1b7b82 */ /* 0x000e620000000800 */
[-C--:B--2---:R-:W-:Y:S02]  /*43f0*/  SHF.L.U32 R4, R5, R26.reuse, RZ ;  /* 0x0000001a05047219 */ /* 0x084fe400000006ff */
[-CC-:B------:R-:W-:Y:S02]  /*4400*/  SHF.R.U64 R14, R10, R26.reuse, R3.reuse ;  /* 0x0000001a0a0e7219 */ /* 0x180fe40000001203 */
[----:B------:R-:W-:Y:S02]  /*4410*/  SHF.R.U32.HI R5, RZ, R26, R3 ;  /* 0x0000001aff057219 */ /* 0x000fe40000011603 */
[----:B------:R-:W-:Y:S01]  /*4420*/  LOP3.LUT R25, RZ, R4, RZ, 0x33, !PT ;  /* 0x00000004ff197212 */ /* 0x000fe200078e33ff */
[----:B------:R-:W2:Y:S01]  /*4430*/  LDC R30, c[0x0][0x638] ;  /* 0x00018e00ff1e7b82 */ /* 0x000ea20000000800 */
[----:B------:R-:W-:Y:S01]  /*4440*/  SHF.L.U32 R26, R7, R26, RZ ;  /* 0x0000001a071a7219 */ /* 0x000fe200000006ff */
[----:B------:R-:W-:-:S06]  /*4450*/  IMAD.MOV.U32 R4, RZ, RZ, R14 ;  /* 0x000000ffff047224 */ /* 0x000fcc00078e000e */
[----:B------:R-:W0:Y:S01]  /*4460*/  LDC R31, c[0x0][0x610] ;  /* 0x00018400ff1f7b82 */ /* 0x000e220000000800 */
[----:B----4-:R-:W-:Y:S05]  /*4470*/  @!P0 BRA `(.L_x_93) ;  /* 0x0000000000288947 */ /* 0x010fea0003800000 */
[----:B------:R-:W4:Y:S02]  /*4480*/  LDC R3, c[0x0][0x64c] ;  /* 0x00019300ff037b82 */ /* 0x000f240000000800 */
[----:B----4-:R-:W-:-:S05]  /*4490*/  IADD3 R3, P0, R14, R3, RZ ;  /* 0x000000030e037210 */ /* 0x010fca0007f1e0ff */
        /* <DEDUP_REMOVED lines=8> */
.L_x_93:
[----:B------:R-:W-:Y:S01]  /*4520*/  ISETP.NE.AND P0, PT, R2, 0x1, PT ;  /* 0x000000010200780c */ /* 0x000fe20003f05270 */
[----:B0-----:R-:W-:Y:S01]  /*4530*/  VIADD R7, R20, 0xffffffff ;  /* 0xffffffff14077836 */ /* 0x001fe20000000000 */
[----:B-1-3--:R-:W-:Y:S01]  /*4540*/  SHF.R.U64 R0, R4, R27, R5 ;  /* 0x0000001b04007219 */ /* 0x00afe20000001205 */
[----:B------:R-:W-:Y:S01]  /*4550*/  IMAD.MOV R13, RZ, RZ, -R13 ;  /* 0x000000ffff0d7224 */ /* 0x000fe200078e0a0d */
[----:B------:R-:W-:Y:S01]  /*4560*/  LOP3.LUT R5, R10, R25, RZ, 0xc0, !PT ;  /* 0x000000190a057212 */ /* 0x000fe200078ec0ff */
[----:B------:R-:W-:Y:S01]  /*4570*/  IMAD.MOV.U32 R4, RZ, RZ, 0x1 ;  /* 0x00000001ff047424 */ /* 0x000fe200078e00ff */
[----:B------:R-:W-:Y:S01]  /*4580*/  LOP3.LUT R12, R12, R7, RZ, 0xc0, !PT ;  /* 0x000000070c0c7212 */ /* 0x000fe200078ec0ff */
[----:B------:R-:W-:Y:S02]  /*4590*/  IMAD.MOV R3, RZ, RZ, -R0 ;  /* 0x000000ffff037224 */ /* 0x000fe400078e0a00 */
[----:B------:R-:W-:Y:S02]  /*45a0*/  IMAD R0, R26, R0, R5 ;  /* 0x000000001a007224 */ /* 0x000fe400078e0205 */
[----:B--2---:R-:W-:-:S02]  /*45b0*/  IMAD R3, R3, R30, R14 ;  /* 0x0000001e03037224 */ /* 0x004fc400078e020e */
[----:B------:R-:W-:Y:S02]  /*45c0*/  @P0 IMAD R21, R15, R13, R24 ;  /* 0x0000000d0f150224 */ /* 0x000fe400078e0218 */
[----:B------:R-:W-:Y:S01]  /*45d0*/  IMAD R5, R3, R20, R12 ;  /* 0x0000001403057224 */ /* 0x000fe200078e020c */
[----:B------:R-:W-:Y:S01]  /*45e0*/  PRMT R3, R4, 0x7610, R3 ;  /* 0x0000761004037816 */ /* 0x000fe20000000003 */
[----:B------:R-:W-:-:S05]  /*45f0*/  IMAD R0, R0, R31, R21 ;  /* 0x0000001f00007224 */ /* 0x000fca00078e0215 */
[----:B------:R-:W-:Y:S02]  /*4600*/  SEL R59, R5, R0, !P0 ;  /* 0x00000000053b7207 */ /* 0x000fe40004000000 */
[----:B------:R-:W-:-:S07]  /*4610*/  SEL R0, R0, R5, !P0 ;  /* 0x0000000500007207 */ /* 0x000fce0004000000 */
.L_x_91:
[----:B------:R-:W-:Y:S01]  /*4620*/  LOP3.LUT P0, RZ, R3, 0xff, RZ, 0xc0, !PT ;  /* 0x000000ff03ff7812 */ /* 0x000fe2000780c0ff */
[----:B------:R-:W-:-:S12]  /*4630*/  IMAD.MOV.U32 R58, RZ, RZ, R0 ;  /* 0x000000ffff3a7224 */ /* 0x000fd800078e0000 */
[----:B------:R-:W-:Y:S05]  /*4640*/  @P0 BRA `(.L_x_94) ;  /* 0xffffffc800400947 */ /* 0x000fea000383ffff */
[----:B------:R-:W-:Y:S05]  /*4650*/  EXIT ;  /* 0x000000000000794d */ /* 0x000fea0003800000 */
.L_x_3:
[----:B0-----:R-:W-:Y:S01]  /*4660*/  ULDC.64 UR4, c[0x0][0x650] ;  /* 0x0001940000047ab9 */ /* 0x001fe20000000a00 */
        /* <DEDUP_REMOVED lines=25> */
.L_x_96:
[--C-:B------:R-:W-:Y:S01]  /*4800*/  SHF.R.U64 R12, R10, R14, R11.reuse ;  /* 0x0000000e0a0c7219 */ /* 0x100fe2000000120b */
[----:B------:R-:W0:Y:S01]  /*4810*/  LDC R22, c[0x0][0x618] ;  /* 0x00018600ff167b82 */ /* 0x000e220000000800 */
[----:B------:R-:W-:Y:S01]  /*4820*/  I2FP.F32.U32 R6, R4 ;  /* 0x0000000400067245 */ /* 0x000fe20000201000 */
[----:B------:R-:W-:Y:S01]  /*4830*/  ULDC UR4, c[0x0][0x150] ;  /* 0x0000540000047ab9 */ /* 0x000fe20000000800 */
[----:B------:R-:W-:Y:S02]  /*4840*/  SHF.R.U32.HI R5, RZ, R14, R11 ;  /* 0x0000000eff057219 */ /* 0x000fe4000001160b */
[----:B------:R-:W-:Y:S01]  /*4850*/  IADD3 R9, P0, RZ, -R12, RZ ;  /* 0x8000000cff097210 */ /* 0x000fe20007f1e0ff */
[----:B------:R-:W-:Y:S01]  /*4860*/  FMUL R11, R6, UR4 ;  /* 0x00000004060b7c20 */ /* 0x000fe20008400000 */
[----:B------:R-:W-:Y:S01]  /*4870*/  ULDC UR4, c[0x0][0x154] ;  /* 0x0000550000047ab9 */ /* 0x000fe20000000800 */
[----:B------:R-:W1:Y:S02]  /*4880*/  LDC.64 R24, c[0x0][0x640] ;  /* 0x00019000ff187b82 */ /* 0x000e640000000a00 */
[----:B------:R-:W-:-:S02]  /*4890*/  IMAD.X R5, RZ, RZ, ~R5, P0 ;  /* 0x000000ffff057224 */ /* 0x000fc400000e0e05 */
[----:B------:R-:W2:Y:S01]  /*48a0*/  F2I.U32.TRUNC.NTZ R11, R11 ;  /* 0x0000000b000b7305 */ /* 0x000ea2000020f000 */
[----:B------:R-:W-:-:S03]  /*48b0*/  IMAD.WIDE.U32 R6, R9, R20, R16 ;  /* 0x0000001409067225 */ /* 0x000fc600078e0010 */
[----:B------:R-:W3:Y:S01]  /*48c0*/  LDC R13, c[0x0][0x144] ;  /* 0x00005100ff0d7b82 */ /* 0x000ee20000000800 */
[----:B------:R-:W-:-:S04]  /*48d0*/  IMAD R8, R5, R20, RZ ;  /* 0x0000001405087224 */ /* 0x000fc800078e02ff */
[----:B------:R-:W-:Y:S02]  /*48e0*/  IMAD R5, R9, R21, R8 ;  /* 0x0000001509057224 */ /* 0x000fe400078e0208 */
[----:B------:R-:W-:Y:S01]  /*48f0*/  IMAD.MOV.U32 R8, RZ, RZ, -0x1 ;  /* 0xffffffffff087424 */ /* 0x000fe200078e00ff */
[----:B------:R-:W4:Y:S01]  /*4900*/  LDC R14, c[0x0][0x608] ;  /* 0x00018200ff0e7b82 */ /* 0x000f220000000800 */
[----:B------:R-:W-:Y:S01]  /*4910*/  IMAD.IADD R5, R7, 0x1, R5 ;  /* 0x0000000107057824 */ /* 0x000fe200078e0205 */
[----:B------:R-:W-:-:S04]  /*4920*/  I2FP.F32.U32 R7, R3 ;  /* 0x0000000300077245 */ /* 0x000fc80000201000 */
[-C--:B0-----:R-:W-:Y:S01]  /*4930*/  SHF.R.U64 R10, R6, R22.reuse, R5 ;  /* 0x00000016060a7219 */ /* 0x081fe20000001205 */
[----:B--2---:R-:W-:Y:S01]  /*4940*/  IMAD.MOV R6, RZ, RZ, -R11 ;  /* 0x000000ffff067224 */ /* 0x004fe200078e0a0b */
[----:B------:R-:W0:Y:S01]  /*4950*/  LDC R9, c[0x0][0x658] ;  /* 0x00019600ff097b82 */ /* 0x000e220000000800 */
[----:B-1----:R-:W-:Y:S01]  /*4960*/  ISETP.NE.U32.AND P0, PT, R24, RZ, PT ;  /* 0x000000ff1800720c */ /* 0x002fe20003f05070 */
[----:B------:R-:W-:Y:S01]  /*4970*/  FMUL R7, R7, UR4 ;  /* 0x0000000407077c20 */ /* 0x000fe20008400000 */
[----:B------:R-:W-:Y:S02]  /*4980*/  SHF.R.U32.HI R5, RZ, R22, R5 ;  /* 0x00000016ff057219 */ /* 0x000fe40000011605 */
[----:B------:R-:W-:-:S03]  /*4990*/  ISETP.NE.AND.EX P0, PT, R25, RZ, PT, P0 ;  /* 0x000000ff1900720c */ /* 0x000fc60003f05300 */
[----:B------:R-:W1:Y:S01]  /*49a0*/  LDC R20, c[0x0][0x148] ;  /* 0x00005200ff147b82 */ /* 0x000e620000000800 */
[----:B---3--:R-:W-:Y:S02]  /*49b0*/  IMAD R23, R13, R6, R4 ;  /* 0x000000060d177224 */ /* 0x008fe400078e0204 */
[----:B------:R-:W-:-:S05]  /*49c0*/  IMAD.MOV.U32 R6, RZ, RZ, 0x1 ;  /* 0x00000001ff067424 */ /* 0x000fca00078e00ff */
[----:B------:R-:W2:Y:S01]  /*49d0*/  LDC R21, c[0x0][0x600] ;  /* 0x00018000ff157b82 */ /* 0x000ea20000000800 */
[-CC-:B----4-:R-:W-:Y:S02]  /*49e0*/  SHF.R.U64 R13, R10, R14.reuse, R5.reuse ;  /* 0x0000000e0a0d7219 */ /* 0x190fe40000001205 */
[----:B------:R-:W-:Y:S02]  /*49f0*/  SHF.R.U32.HI R4, RZ, R14, R5 ;  /* 0x0000000eff047219 */ /* 0x000fe40000011605 */
[----:B------:R3:W4:Y:S03]  /*4a00*/  F2I.U32.TRUNC.NTZ R14, R7 ;  /* 0x00000007000e7305 */ /* 0x000726000020f000 */
[----:B------:R-:W1:Y:S01]  /*4a10*/  LDC R26, c[0x0][0x648] ;  /* 0x00019200ff1a7b82 */ /* 0x000e620000000800 */
[-C--:B0-----:R-:W-:Y:S02]  /*4a20*/  SHF.R.U64 R15, R13, R9.reuse, R4 ;  /* 0x000000090d0f7219 */ /* 0x081fe40000001204 */
[----:B------:R-:W-:-:S02]  /*4a30*/  SHF.L.U32 R8, R8, R9, RZ ;  /* 0x0000000908087219 */ /* 0x000fc400000006ff */
[-C--:B------:R-:W-:Y:S01]  /*4a40*/  SHF.R.U32.HI R5, RZ, R9.reuse, R4 ;  /* 0x00000009ff057219 */ /* 0x080fe20000011604 */
[----:B------:R-:W-:Y:S01]  /*4a50*/  IMAD.MOV.U32 R4, RZ, RZ, R15 ;  /* 0x000000ffff047224 */ /* 0x000fe200078e000f */
[----:B------:R-:W-:Y:S01]  /*4a60*/  SHF.L.U32 R22, R6, R9, RZ ;  /* 0x0000000906167219 */ /* 0x000fe200000006ff */
[----:B------:R-:W0:Y:S01]  /*4a70*/  LDC R27, c[0x0][0x638] ;  /* 0x00018e00ff1b7b82 */ /* 0x000e220000000800 */
[----:B------:R-:W-:-:S07]  /*4a80*/  LOP3.LUT R28, RZ, R8, RZ, 0x33, !PT ;  /* 0x00000008ff1c7212 */ /* 0x000fce00078e33ff */
        /* <DEDUP_REMOVED lines=12> */
.L_x_97:
[----:B------:R-:W-:Y:S01]  /*4b50*/  ISETP.NE.AND P0, PT, R2, 0x1, PT ;  /* 0x000000010200780c */ /* 0x000fe20003f05270 */
[----:B--2---:R-:W-:Y:S01]  /*4b60*/  VIADD R7, R21, 0xffffffff ;  /* 0xffffffff15077836 */ /* 0x004fe20000000000 */
[----:B-1----:R-:W-:Y:S01]  /*4b70*/  SHF.R.U64 R5, R4, R26, R5 ;  /* 0x0000001a04057219 */ /* 0x002fe20000001205 */
[----:B------:R-:W-:Y:S01]  /*4b80*/  IMAD.MOV R14, RZ, RZ, -R14 ;  /* 0x000000ffff0e7224 */ /* 0x000fe200078e0a0e */
[----:B------:R-:W-:Y:S01]  /*4b90*/  LOP3.LUT R4, R13, R28, RZ, 0xc0, !PT ;  /* 0x0000001c0d047212 */ /* 0x000fe200078ec0ff */
[----:B------:R-:W-:Y:S01]  /*4ba0*/  IMAD.MOV.U32 R8, RZ, RZ, R12 ;  /* 0x000000ffff087224 */ /* 0x000fe200078e000c */
[----:B------:R-:W-:Y:S01]  /*4bb0*/  LOP3.LUT R10, R10, R7, RZ, 0xc0, !PT ;  /* 0x000000070a0a7212 */ /* 0x000fe200078ec0ff */
[----:B------:R-:W-:Y:S02]  /*4bc0*/  IMAD.MOV R6, RZ, RZ, -R5 ;  /* 0x000000ffff067224 */ /* 0x000fe400078e0a05 */
[----:B------:R-:W-:-:S04]  /*4bd0*/  IMAD R4, R22, R5, R4 ;  /* 0x0000000516047224 */ /* 0x000fc800078e0204 */
[----:B------:R-:W-:Y:S02]  /*4be0*/  @P0 IMAD R23, R20, R14, R3 ;  /* 0x0000000e14170224 */ /* 0x000fe400078e0203 */
[----:B0-----:R-:W-:Y:S02]  /*4bf0*/  IMAD R3, R6, R27, R15 ;  /* 0x0000001b06037224 */ /* 0x001fe400078e020f */
[----:B------:R-:W-:Y:S02]  /*4c00*/  IMAD R7, R4, R29, R23 ;  /* 0x0000001d04077224 */ /* 0x000fe400078e0217 */
[----:B------:R-:W-:Y:S02]  /*4c10*/  IMAD R4, R3, R21, R10 ;  /* 0x0000001503047224 */ /* 0x000fe400078e020a */
[----:B------:R-:W-:-:S03]  /*4c20*/  IMAD.MOV.U32 R6, RZ, RZ, 0x1 ;  /* 0x00000001ff067424 */ /* 0x000fc600078e00ff */
[----:B------:R-:W-:Y:S02]  /*4c30*/  SEL R9, R4, R7, !P0 ;  /* 0x0000000704097207 */ /* 0x000fe40004000000 */
[----:B------:R-:W-:-:S07]  /*4c40*/  SEL R7, R7, R4, !P0 ;  /* 0x0000000407077207 */ /* 0x000fce0004000000 */
.L_x_95:
[----:B------:R-:W-:-:S08]  /*4c50*/  NOP ;  /* 0x0000000000007918 */ /* 0x000fd00000000000 */
[----:B------:R-:W0:-:S00]  /*4c60*/  USETMAXREG.DEALLOC.CTAPOOL 0x28 ;  /* 0x00000028000079c8 */ /* 0x000e0000080e0500 */
[----:B0-----:R-:W-:-:S13]  /*4c70*/  ISETP.NE.AND P0, PT, R0, RZ, PT ;  /* 0x000000ff0000720c */ /* 0x001fda0003f05270 */
[----:B------:R-:W-:Y:S05]  /*4c80*/  @P0 EXIT ;  /* 0x000000000000094d */ /* 0x000fea0003800000 */
[----:B------:R-:W-:Y:S01]  /*4c90*/  LOP3.LUT P0, RZ, R6, 0xff, RZ, 0xc0, !PT ;  /* 0x000000ff06ff7812 */ /* 0x000fe2000780c0ff */
[----:B------:R-:W-:Y:S02]  /*4ca0*/  IMAD.MOV.U32 R0, RZ, RZ, 0x1 ;  /* 0x00000001ff007424 */ /* 0x000fe400078e00ff */
[----:B------:R-:W-:-:S10]  /*4cb0*/  IMAD.MOV.U32 R12, RZ, RZ, RZ ;  /* 0x000000ffff0c7224 */ /* 0x000fd400078e00ff */
[----:B------:R-:W-:Y:S05]  /*4cc0*/  @!P0 BRA `(.L_x_98) ;  /* 0x0000000c00308947 */ /* 0x000fea0003800000 */
[----:B------:R-:W0:Y:S01]  /*4cd0*/  LDC R0, c[0x0][0x28c] ;  /* 0x0000a300ff007b82 */ /* 0x000e220000000800 */
[----:B------:R-:W-:Y:S01]  /*4ce0*/  ULDC UR5, c[0x0][0x600] ;  /* 0x0001800000057ab9 */ /* 0x000fe20000000800 */
[----:B------:R-:W-:Y:S01]  /*4cf0*/  ULDC UR4, c[0x0][0xc] ;  /* 0x0000030000047ab9 */ /* 0x000fe20000000800 */
[----:B------:R-:W-:Y:S01]  /*4d00*/  UIADD3 UR16, UR5, -0x1, URZ ;  /* 0xffffffff05107890 */ /* 0x000fe2000fffe03f */
[C---:B------:R-:W-:Y:S01]  /*4d10*/  LOP3.LUT P2, RZ, R18.reuse, 0x7f, RZ, 0xc0, !PT ;  /* 0x0000007f12ff7812 */ /* 0x040fe2000784c0ff */
[----:B------:R-:W-:Y:S01]  /*4d20*/  ULDC UR6, c[0x0][0x658] ;  /* 0x0001960000067ab9 */ /* 0x000fe20000000800 */
[----:B------:R-:W-:Y:S01]  /*4d30*/  ULDC UR5, c[0x0][0x10] ;  /* 0x0000040000057ab9 */ /* 0x000fe20000000800 */
[----:B------:R-:W-:Y:S01]  /*4d40*/  UMOV UR7, 0xffffffff ;  /* 0xffffffff00077882 */ /* 0x000fe20000000000 */
[----:B------:R-:W-:Y:S01]  /*4d50*/  UMOV UR8, 0x1 ;  /* 0x0000000100087882 */ /* 0x000fe20000000000 */
[----:B------:R-:W-:Y:S01]  /*4d60*/  UIMAD.WIDE.U32 UR4, UR4, UR5, URZ ;  /* 0x00000005040472a5 */ /* 0x000fe2000f8e003f */
[----:B------:R-:W-:Y:S01]  /*4d70*/  LOP3.LUT P0, RZ, R18, 0x1f, RZ, 0xc0, !PT ;  /* 0x0000001f12ff7812 */ /* 0x000fe2000780c0ff */
[----:B------:R-:W-:Y:S01]  /*4d80*/  USHF.L.U32 UR7, UR7, UR6, URZ ;  /* 0x0000000607077299 */ /* 0x000fe2000800063f */
[----:B------:R-:W-:Y:S01]  /*4d90*/  BSSY B0, `(.L_x_98) ;  /* 0x00000bf000007945 */ /* 0x000fe20003800000 */
[----:B------:R-:W-:Y:S01]  /*4da0*/  USHF.L.U32 UR18, UR8, UR6, URZ ;  /* 0x0000000608127299 */ /* 0x000fe2000800063f */
[----:B------:R-:W-:Y:S01]  /*4db0*/  IMAD.MOV.U32 R13, RZ, RZ, 0x1 ;  /* 0x00000001ff0d7424 */ /* 0x000fe200078e00ff */
[----:B------:R-:W-:Y:S01]  /*4dc0*/  LOP3.LUT R11, R19, 0x2, RZ, 0xfc, !PT ;  /* 0x00000002130b7812 */ /* 0x000fe200078efcff */
[----:B------:R-:W-:Y:S01]  /*4dd0*/  ULDC UR6, c[0x0][0x14] ;  /* 0x0000050000067ab9 */ /* 0x000fe20000000800 */
[----:B------:R-:W-:Y:S01]  /*4de0*/  PLOP3.LUT P0, PT, P0, P2, PT, 0x8a, 0x0 ;  /* 0x000000000000781c */ /* 0x000fe20000705172 */
[----:B------:R-:W-:Y:S01]  /*4df0*/  UIMAD.WIDE.U32 UR20, UR4, UR6, URZ ;  /* 0x00000006041472a5 */ /* 0x000fe2000f8e003f */
[----:B------:R-:W-:Y:S01]  /*4e00*/  IMAD.MOV.U32 R12, RZ, RZ, RZ ;  /* 0x000000ffff0c7224 */ /* 0x000fe200078e00ff */
[----:B------:R-:W-:-:S02]  /*4e10*/  UIMAD UR13, UR5, UR6, URZ ;  /* 0x00000006050d72a4 */ /* 0x000fc4000f8e023f */
[----:B------:R-:W-:Y:S01]  /*4e20*/  ULOP3.LUT UR17, URZ, UR7, URZ, 0x33, !UPT ;  /* 0x000000073f117292 */ /* 0x000fe2000f8e333f */
[----:B0-----:R-:W-:Y:S01]  /*4e30*/  VIADD R0, R0, 0x3f ;  /* 0x0000003f00007836 */ /* 0x001fe20000000000 */
[----:B------:R-:W-:Y:S01]  /*4e40*/  UIADD3 UR13, UR21, UR13, URZ ;  /* 0x0000000d150d7290 */ /* 0x000fe2000fffe03f */
[----:B------:R-:W-:-:S03]  /*4e50*/  ULDC.64 UR22, c[0x0][0x198] ;  /* 0x0000660000167ab9 */ /* 0x000fc60000000a00 */
[----:B------:R-:W-:-:S04]  /*4e60*/  SHF.R.S32.HI R3, RZ, 0x1f, R0 ;  /* 0x0000001fff037819 */ /* 0x000fc80000011400 */
[----:B------:R-:W-:Y:S01]  /*4e70*/  LEA.HI R3, R3, R0, RZ, 0x6 ;  /* 0x0000000003037211 */ /* 0x000fe200078f30ff */
[----:B------:R-:W-:-:S03]  /*4e80*/  IMAD.MOV.U32 R0, RZ, RZ, 0x1 ;  /* 0x00000001ff007424 */ /* 0x000fc600078e00ff */
[----:B------:R-:W-:-:S05]  /*4e90*/  SHF.R.S32.HI R3, RZ, 0x6, R3 ;  /* 0x00000006ff037819 */ /* 0x000fca0000011403 */
[----:B------:R-:W-:-:S07]  /*4ea0*/  VIADD R10, R3, 0x1 ;  /* 0x00000001030a7836 */ /* 0x000fce0000000000 */
.L_x_110:
[----:B------:R-:W-:-:S03]  /*4eb0*/  UMOV UR4, 0xffffffff ;  /* 0xffffffff00047882 */ /* 0x000fc60000000000 */
[----:B------:R-:W-:Y:S05]  /*4ec0*/  BRA.DIV UR4, `(.L_x_99) ;  /* 0x0000000e04c07947 */ /* 0x000fea000b800000 */
[----:B------:R-:W-:-:S13]  /*4ed0*/  ELECT P6, URZ, PT ;  /* 0x00000000003f782f */ /* 0x000fda00038c0000 */
.L_x_122:
[----:B------:R-:W0:Y:S01]  /*4ee0*/  LDC R4, c[0x0][0x28c] ;  /* 0x0000a300ff047b82 */ /* 0x000e220000000800 */
[----:B------:R-:W-:Y:S01]  /*4ef0*/  BSSY B1, `(.L_x_100) ;  /* 0x0000037000017945 */ /* 0x000fe20003800000 */
[----:B0-----:R-:W-:-:S13]  /*4f00*/  ISETP.LT.OR P6, PT, R4, 0x1, !P6 ;  /* 0x000000010400780c */ /* 0x001fda00077c1670 */
[----:B------:R-:W-:Y:S05]  /*4f10*/  @P6 BRA `(.L_x_101) ;  /* 0x0000000000d06947 */ /* 0x000fea0003800000 */
[----:B------:R-:W-:Y:S02]  /*4f20*/  IMAD.SHL.U32 R15, R9, 0x40, RZ ;  /* 0x00000040090f7824 */ /* 0x000fe400078e00ff */
[----:B------:R-:W-:Y:S02]  /*4f30*/  IMAD.SHL.U32 R18, R7, 0x80, RZ ;  /* 0x0000008007127824 */ /* 0x000fe400078e00ff */
[----:B------:R-:W-:Y:S02]  /*4f40*/  IMAD.MOV.U32 R20, RZ, RZ, RZ ;  /* 0x000000ffff147224 */ /* 0x000fe400078e00ff */
[----:B------:R-:W-:Y:S02]  /*4f50*/  IMAD.MOV.U32 R4, RZ, RZ, R10 ;  /* 0x000000ffff047224 */ /* 0x000fe400078e000a */
[----:B------:R-:W-:Y:S02]  /*4f60*/  IMAD.MOV.U32 R5, RZ, RZ, R0 ;  /* 0x000000ffff057224 */ /* 0x000fe400078e0000 */
[----:B------:R-:W-:-:S07]  /*4f70*/  IMAD.MOV.U32 R6, RZ, RZ, R12 ;  /* 0x000000ffff067224 */ /* 0x000fce00078e000c */
.L_x_105:
[----:B------:R-:W0:Y:S01]  /*4f80*/  S2R R14, SR_CgaCtaId ;  /* 0x00000000000e7919 */ /* 0x000e220000008800 */
[----:B------:R-:W-:Y:S01]  /*4f90*/  MOV R7, 0x400 ;  /* 0x0000040000077802 */ /* 0x000fe20000000f00 */
[----:B------:R-:W1:Y:S03]  /*4fa0*/  @!P2 LDC R9, c[0x0][0x500] ;  /* 0x00014000ff09ab82 */ /* 0x000e660000000800 */
[----:B0-----:R-:W-:Y:S02]  /*4fb0*/  LEA R21, R14, R7, 0x18 ;  /* 0x000000070e157211 */ /* 0x001fe400078ec0ff */
[----:B------:R-:W-:-:S03]  /*4fc0*/  SHF.L.U32 R7, R5, 0x1f, RZ ;  /* 0x0000001f05077819 */ /* 0x000fc600000006ff */
[----:B------:R-:W-:-:S04]  /*4fd0*/  IMAD R14, R6, 0x8, R21 ;  /* 0x00000008060e7824 */ /* 0x000fc800078e0215 */
[----:B------:R-:W0:Y:S02]  /*4fe0*/  SYNCS.PHASECHK.TRANS64.TRYWAIT P1, [R14+URZ+0x28], R7 ;  /* 0x000028070e0075a7 */ /* 0x000e24000802017f */
[----:B01----:R-:W-:Y:S05]  /*4ff0*/  @!P1 BRA `(.L_x_102) ;  /* 0x0000000c00949947 */ /* 0x003fea0003800000 */
.L_x_123:
[----:B0-----:R-:W-:Y:S01]  /*5000*/  PRMT R7, R11, 0x9910, RZ ;  /* 0x000099100b077816 */ /* 0x001fe200000000ff */
[----:B------:R0:W-:Y:S03]  /*5010*/  @!P2 SYNCS.ARRIVE.TRANS64 RZ, [R14+URZ], R9 ;  /* 0x000000090effa9a7 */ /* 0x0001e6000800003f */
[----:B------:R-:W-:-:S13]  /*5020*/  ISETP.NE.AND P1, PT, R7, 0x2, PT ;  /* 0x000000020700780c */ /* 0x000fda0003f25270 */
[----:B0-----:R-:W-:Y:S05]  /*5030*/  @P1 BRA `(.L_x_103) ;  /* 0x0000000000041947 */ /* 0x001fea0003800000 */
[----:B------:R-:W-:Y:S01]  /*5040*/  BPT.TRAP 0x1 ;  /* 0x000000040000795c */ /* 0x000fe20000300000 */
.L_x_103:
[----:B------:R-:W-:Y:S05]  /*5050*/  @P0 BRA `(.L_x_104) ;  /* 0x0000000000040947 */ /* 0x000fea0003800000 */
[----:B------:R-:W-:Y:S01]  /*5060*/  BPT.TRAP 0x1 ;  /* 0x000000040000795c */ /* 0x000fe20000300000 */
.L_x_104:
[--C-:B------:R-:W-:Y:S01]  /*5070*/  IMAD R7, R6, 0x4000, R21.reuse ;  /* 0x0000400006077824 */ /* 0x100fe200078e0215 */
[----:B------:R-:W-:Y:S01]  /*5080*/  R2UR UR9, R14 ;  /* 0x000000000e0972ca */ /* 0x000fe200000e0000 */
[----:B------:R-:W-:Y:S01]  /*5090*/  IMAD R21, R6, 0x2000, R21 ;  /* 0x0000200006157824 */ /* 0x000fe200078e0215 */
[----:B------:R-:W-:Y:S01]  /*50a0*/  UIADD3 UR4, UP0, UR22, 0xf0, URZ ;  /* 0x000000f016047890 */ /* 0x000fe2000ff1e03f */
[----:B------:R-:W-:Y:S01]  /*50b0*/  VIADD R4, R4, 0xffffffff ;  /* 0xffffffff04047836 */ /* 0x000fe20000000000 */
[----:B------:R-:W-:Y:S01]  /*50c0*/  R2UR UR5, R7 ;  /* 0x00000000070572ca */ /* 0x000fe200000e0000 */
[----:B------:R-:W-:Y:S01]  /*50d0*/  UIADD3 UR24, UP1, UR22, 0x1f0, URZ ;  /* 0x000001f016187890 */ /* 0x000fe2000ff3e03f */
[----:B------:R-:W-:Y:S01]  /*50e0*/  R2UR UR8, R21 ;  /* 0x00000000150872ca */ /* 0x000fe200000e0000 */
[----:B------:R-:W-:Y:S01]  /*50f0*/  VIADD R6, R6, 0x1 ;  /* 0x0000000106067836 */ /* 0x000fe20000000000 */
[----:B------:R-:W-:Y:S01]  /*5100*/  R2UR UR11, R18 ;  /* 0x00000000120b72ca */ /* 0x000fe200000e0000 */
[----:B------:R-:W-:Y:S01]  /*5110*/  UIADD3.X UR25, URZ, UR23, URZ, UP1, !UPT ;  /* 0x000000173f197290 */ /* 0x000fe20008ffe43f */
[----:B------:R-:W-:Y:S01]  /*5120*/  R2UR UR10, R20 ;  /* 0x00000000140a72ca */ /* 0x000fe200000e0000 */
[----:B------:R-:W-:Y:S01]  /*5130*/  UMOV UR6, 0x0 ;  /* 0x0000000000067882 */ /* 0x000fe20000000000 */
[----:B------:R-:W-:Y:S01]  /*5140*/  R2UR UR12, R8 ;  /* 0x00000000080c72ca */ /* 0x000fe200000e0000 */
[----:B------:R-:W-:Y:S01]  /*5150*/  UMOV UR7, 0x10000000 ;  /* 0x1000000000077882 */ /* 0x000fe20000000000 */
[----:B------:R-:W-:Y:S01]  /*5160*/  R2UR UR19, R15 ;  /* 0x000000000f1372ca */ /* 0x000fe200000e0000 */
[----:B------:R-:W-:Y:S01]  /*5170*/  VIADD R20, R20, 0x40 ;  /* 0x0000004014147836 */ /* 0x000fe20000000000 */
[----:B------:R-:W-:Y:S01]  /*5180*/  ISETP.GT.AND P3, PT, R4, 0x1, PT ;  /* 0x000000010400780c */ /* 0x000fe20003f64270 */
[----:B------:R-:W-:Y:S01]  /*5190*/  UIADD3 UR14, UR5, 0x100, URZ ;  /* 0x00000100050e7890 */ /* 0x000fe2000fffe03f */
[----:B------:R-:W-:Y:S01]  /*51a0*/  ISETP.NE.AND P1, PT, R6, 0x5, PT ;  /* 0x000000050600780c */ /* 0x000fe20003f25270 */
[----:B------:R-:W-:-:S02]  /*51b0*/  UIADD3.X UR5, URZ, UR23, URZ, UP0, !UPT ;  /* 0x000000173f057290 */ /* 0x000fc400087fe43f */
[----:B------:R-:W-:Y:S01]  /*51c0*/  UIADD3 UR15, UR8, 0x14100, URZ ;  /* 0x00014100080f7890 */ /* 0x000fe2000fffe03f */
[----:B------:R-:W-:Y:S02]  /*51d0*/  SEL R14, RZ, 0x1, P1 ;  /* 0x00000001ff0e7807 */ /* 0x000fe40000800000 */
[----:B------:R-:W-:Y:S01]  /*51e0*/  UMOV UR8, UR14 ;  /* 0x0000000e00087c82 */ /* 0x000fe20008000000 */
[----:B------:R-:W-:Y:S02]  /*51f0*/  SEL R6, R6, RZ, P1 ;  /* 0x000000ff06067207 */ /* 0x000fe40000800000 */
[----:B------:R-:W-:Y:S01]  /*5200*/  LOP3.LUT R5, R5, R14, RZ, 0x3c, !PT ;  /* 0x0000000e05057212 */ /* 0x000fe200078e3cff */
[----:B------:R0:W-:Y:S02]  /*5210*/  UTMALDG.3D [UR8], [UR4], desc[UR6] ;  /* 0x00000608040075b4 */ /* 0x0001e40008011000 */
[----:B0-----:R-:W-:Y:S01]  /*5220*/  UMOV UR8, UR15 ;  /* 0x0000000f00087c82 */ /* 0x001fe20008000000 */
[----:B------:R-:W-:-:S02]  /*5230*/  UMOV UR11, UR19 ;  /* 0x00000013000b7c82 */ /* 0x000fc40008000000 */
[----:B------:R0:W-:Y:S02]  /*5240*/  UTMALDG.3D [UR8], [UR24], desc[UR6] ;  /* 0x00000608180075b4 */ /* 0x0001e40008011000 */
[----:B0-----:R-:W-:Y:S05]  /*5250*/  @P3 BRA `(.L_x_105) ;  /* 0xfffffffc00483947 */ /* 0x001fea000383ffff */
.L_x_101:
[----:B------:R-:W-:Y:S05]  /*5260*/  BSYNC B1 ;  /* 0x0000000000017941 */ /* 0x000fea0003800000 */
.L_x_100:
[----:B------:R-:W-:Y:S01]  /*5270*/  LOP3.LUT P3, RZ, R13, 0xff, RZ, 0xc0, !PT ;  /* 0x000000ff0dff7812 */ /* 0x000fe2000786c0ff */
[----:B------:R-:W-:Y:S01]  /*5280*/  IMAD.IADD R12, R3, 0x1, R12 ;  /* 0x00000001030c7824 */ /* 0x000fe200078e020c */
[----:B------:R-:W-:Y:S01]  /*5290*/  IADD3 R16, P4, R16, UR20, RZ ;  /* 0x0000001410107c10 */ /* 0x000fe2000ff9e0ff */
[----:B------:R-:W-:Y:S01]  /*52a0*/  ULDC.64 UR4, c[0x0][0x650] ;  /* 0x0001940000047ab9 */ /* 0x000fe20000000a00 */
[----:B------:R-:W-:Y:S01]  /*52b0*/  BSSY B1, `(.L_x_106) ;  /* 0x000006a000017945 */ /* 0x000fe20003800000 */
[----:B------:R-:W-:Y:S01]  /*52c0*/  IMAD.MOV.U32 R9, RZ, RZ, -0x1 ;  /* 0xffffffffff097424 */ /* 0x000fe200078e00ff */
[----:B------:R-:W-:Y:S01]  /*52d0*/  ISETP.GT.U32.AND P1, PT, R12, 0x4, PT ;  /* 0x000000040c00780c */ /* 0x000fe20003f24070 */
[----:B------:R-:W-:Y:S01]  /*52e0*/  IMAD.MOV.U32 R8, RZ, RZ, -0x1 ;  /* 0xffffffffff087424 */ /* 0x000fe200078e00ff */
[----:B------:R-:W-:Y:S02]  /*52f0*/  IADD3.X R17, R17, UR13, RZ, P4, !PT ;  /* 0x0000000d11117c10 */ /* 0x000fe4000a7fe4ff */
[----:B------:R-:W-:-:S02]  /*5300*/  ISETP.LT.U32.AND P1, PT, R3, 0x5, P1 ;  /* 0x000000050300780c */ /* 0x000fc40000f21070 */
[----:B------:R-:W-:Y:S01]  /*5310*/  PRMT R13, RZ, 0x7610, R13 ;  /* 0x00007610ff0d7816 */ /* 0x000fe2000000000d */
[----:B------:R-:W0:Y:S01]  /*5320*/  @P3 S2R R5, SR_CgaCtaId ;  /* 0x0000000000053919 */ /* 0x000e220000008800 */
[----:B------:R-:W-:-:S04]  /*5330*/  @P3 MOV R4, 0x400 ;  /* 0x0000040000043802 */ /* 0x000fc80000000f00 */
[----:B0-----:R-:W-:Y:S01]  /*5340*/  @P3 LEA R6, R5, R4, 0x18 ;  /* 0x0000000405063211 */ /* 0x001fe200078ec0ff */
[----:B------:R-:W-:-:S03]  /*5350*/  IMAD.WIDE.U32 R4, R12, -0x33333333, RZ ;  /* 0xcccccccd0c047825 */ /* 0x000fc600078e00ff */
[----:B------:R0:W-:Y:S01]  /*5360*/  @P3 SYNCS.ARRIVE.TRANS64.A1T0 RZ, [R6+URZ+0x68], RZ ;  /* 0x000068ff06ff39a7 */ /* 0x0001e2000810003f */
[----:B------:R-:W-:Y:S02]  /*5370*/  ISETP.GE.U32.AND P3, PT, R3, 0x5, PT ;  /* 0x000000050300780c */ /* 0x000fe40003f66070 */
[----:B------:R-:W-:Y:S02]  /*5380*/  SHF.R.U32.HI R7, RZ, 0x2, R5 ;  /* 0x00000002ff077819 */ /* 0x000fe40000011605 */
[----:B------:R-:W-:Y:S02]  /*5390*/  SEL R5, RZ, 0x1, !P1 ;  /* 0x00000001ff057807 */ /* 0x000fe40004800000 */
[----:B------:R-:W-:Y:S01]  /*53a0*/  ISETP.GE.U32.AND P1, PT, R16, UR4, PT ;  /* 0x0000000410007c0c */ /* 0x000fe2000bf26070 */
[----:B------:R-:W-:Y:S01]  /*53b0*/  IMAD R12, R7, -0x5, R12 ;  /* 0xfffffffb070c7824 */ /* 0x000fe200078e020c */
[----:B------:R-:W-:Y:S02]  /*53c0*/  LOP3.LUT R0, R0, R5, RZ, 0x3c, !PT ;  /* 0x0000000500007212 */ /* 0x000fe400078e3cff */
[----:B------:R-:W-:-:S02]  /*53d0*/  ISETP.GE.U32.AND.EX P1, PT, R17, UR5, PT, P1 ;  /* 0x0000000511007c0c */ /* 0x000fc4000bf26110 */
[----:B------:R-:W-:Y:S02]  /*53e0*/  PRMT R4, RZ, 0x7610, R4 ;  /* 0x00007610ff047816 */ /* 0x000fe40000000004 */
[----:B------:R-:W-:Y:S01]  /*53f0*/  @P3 LOP3.LUT R0, R0, 0x1, R7, 0x78, !PT ;  /* 0x0000000100003812 */ /* 0x000fe200078e7807 */
[----:B------:R-:W-:-:S08]  /*5400*/  IMAD.MOV.U32 R7, RZ, RZ, -0x1 ;  /* 0xffffffffff077424 */ /* 0x000fd000078e00ff */
[----:B0-----:R-:W-:Y:S05]  /*5410*/  @P1 BRA `(.L_x_107) ;  /* 0x00000004004c1947 */ /* 0x001fea0003800000 */
[----:B------:R-:W-:Y:S01]  /*5420*/  ULDC.64 UR4, c[0x0][0x628] ;  /* 0x00018a0000047ab9 */ /* 0x000fe20000000a00 */
[----:B------:R-:W0:Y:S01]  /*5430*/  S2R R15, SR_CTAID.X ;  /* 0x00000000000f7919 */ /* 0x000e220000002500 */
[----:B------:R-:W-:Y:S01]  /*5440*/  ISETP.NE.U32.AND P1, PT, RZ, UR4, PT ;  /* 0x00000004ff007c0c */ /* 0x000fe2000bf25070 */
[----:B------:R-:W-:Y:S01]  /*5450*/  ULDC UR7, c[0x0][0x630] ;  /* 0x00018c0000077ab9 */ /* 0x000fe20000000800 */
[----:B------:R-:W-:Y:S01]  /*5460*/  IMAD.MOV.U32 R4, RZ, RZ, R16 ;  /* 0x000000ffff047224 */ /* 0x000fe200078e0010 */
[----:B------:R-:W1:Y:S01]  /*5470*/  S2R R14, SR_CTAID.Y ;  /* 0x00000000000e7919 */ /* 0x000e620000002600 */
[----:B------:R-:W-:Y:S01]  /*5480*/  ISETP.NE.AND.EX P1, PT, RZ, UR5, PT, P1 ;  /* 0x00000005ff007c0c */ /* 0x000fe2000bf25310 */
[----:B------:R-:W-:-:S12]  /*5490*/  IMAD.MOV.U32 R5, RZ, RZ, R17 ;  /* 0x000000ffff057224 */ /* 0x000fd800078e0011 */
[----:B------:R-:W-:Y:S05]  /*54a0*/  @!P1 BRA `(.L_x_108) ;  /* 0x0000000000289947 */ /* 0x000fea0003800000 */
[----:B------:R-:W-:Y:S02]  /*54b0*/  ULDC UR6, c[0x0][0x634] ;  /* 0x00018d0000067ab9 */ /* 0x000fe40000000800 */
[----:B------:R-:W-:-:S05]  /*54c0*/  IADD3 R9, P1, R16, UR6, RZ ;  /* 0x0000000610097c10 */ /* 0x000fca000ff3e0ff */
[----:B------:R-:W-:-:S04]  /*54d0*/  IMAD.X R21, RZ, RZ, R17, P1 ;  /* 0x000000ffff157224 */ /* 0x000fc800008e0611 */
[----:B------:R-:W-:-:S04]  /*54e0*/  IMAD.WIDE.U32 R6, R21, UR4, RZ ;  /* 0x0000000415067c25 */ /* 0x000fc8000f8e00ff */
[----:B------:R-:W-:-:S04]  /*54f0*/  IMAD.WIDE.U32 R6, P1, R9, UR5, R6 ;  /* 0x0000000509067c25 */ /* 0x000fc8000f820006 */
[----:B------:R-:W-:-:S04]  /*5500*/  IMAD.WIDE.U32 R8, R9, UR4, RZ ;  /* 0x0000000409087c25 */ /* 0x000fc8000f8e00ff */
[----:B------:R-:W-:Y:S01]  /*5510*/  IMAD.X R5, RZ, RZ, RZ, P1 ;  /* 0x000000ffff057224 */ /* 0x000fe200008e06ff */
[----:B------:R-:W-:Y:S01]  /*5520*/  IADD3 RZ, P1, R9, R6, RZ ;  /* 0x0000000609ff7210 */ /* 0x000fe20007f3e0ff */
[----:B------:R-:W-:-:S04]  /*5530*/  IMAD.MOV.U32 R4, RZ, RZ, R7 ;  /* 0x000000ffff047224 */ /* 0x000fc800078e0007 */
[----:B------:R-:W-:-:S08]  /*5540*/  IMAD.WIDE.U32.X R4, R21, UR5, R4, P1 ;  /* 0x0000000515047c25 */ /* 0x000fd000088e0404 */
.L_x_108:
[--C-:B------:R-:W-:Y:S01]  /*5550*/  SHF.R.U64 R8, R4, UR7, R5.reuse ;  /* 0x0000000704087c19 */ /* 0x100fe20008001205 */
[----:B------:R-:W-:Y:S01]  /*5560*/  ULDC.64 UR4, c[0x0][0x620] ;  /* 0x0001880000047ab9 */ /* 0x000fe20000000a00 */
[----:B------:R-:W-:Y:S01]  /*5570*/  SHF.R.U32.HI R4, RZ, UR7, R5 ;  /* 0x00000007ff047c19 */ /* 0x000fe20008011605 */
[----:B------:R-:W2:Y:S01]  /*5580*/  LDC R24, c[0x0][0x144] ;  /* 0x00005100ff187b82 */ /* 0x000ea20000000800 */
[----:B------:R-:W-:Y:S01]  /*5590*/  IADD3 R7, P1, RZ, -R8, RZ ;  /* 0x80000008ff077210 */ /* 0x000fe20007f3e0ff */
[----:B------:R-:W-:Y:S01]  /*55a0*/  ULDC.64 UR8, c[0x0][0x640] ;  /* 0x0001900000087ab9 */ /* 0x000fe20000000a00 */
[----:B0-----:R-:W-:Y:S01]  /*55b0*/  I2FP.F32.U32 R9, R15 ;  /* 0x0000000f00097245 */ /* 0x001fe20000201000 */
[----:B------:R-:W-:Y:S02]  /*55c0*/  ULDC UR6, c[0x0][0x608] ;  /* 0x0001820000067ab9 */ /* 0x000fe40000000800 */
[----:B------:R-:W-:Y:S01]  /*55d0*/  IMAD.X R4, RZ, RZ, ~R4, P1 ;  /* 0x000000ffff047224 */ /* 0x000fe200008e0e04 */
[----:B------:R-:W-:Y:S01]  /*55e0*/  ISETP.NE.U32.AND P1, PT, RZ, UR8, PT ;  /* 0x00000008ff007c0c */ /* 0x000fe2000bf25070 */
[----:B------:R-:W0:Y:S02]  /*55f0*/  LDC R21, c[0x0][0x148] ;  /* 0x00005200ff157b82 */ /* 0x000e240000000800 */
[----:B------:R-:W-:Y:S01]  /*5600*/  IMAD R6, R4, UR4, RZ ;  /* 0x0000000404067c24 */ /* 0x000fe2000f8e02ff */
[----:B------:R-:W-:Y:S01]  /*5610*/  ISETP.NE.AND.EX P1, PT, RZ, UR9, PT, P1 ;  /* 0x00000009ff007c0c */ /* 0x000fe2000bf25310 */
[----:B------:R-:W-:Y:S01]  /*5620*/  IMAD.WIDE.U32 R4, R7, UR4, R16 ;  /* 0x0000000407047c25 */ /* 0x000fe2000f8e0010 */
[----:B------:R-:W-:-:S03]  /*5630*/  ULDC UR4, c[0x0][0x150] ;  /* 0x0000540000047ab9 */ /* 0x000fc60000000800 */
[----:B------:R-:W-:Y:S02]  /*5640*/  IMAD R7, R7, UR5, R6 ;  /* 0x0000000507077c24 */ /* 0x000fe4000f8e0206 */
[----:B------:R-:W-:Y:S01]  /*5650*/  FMUL R6, R9, UR4 ;  /* 0x0000000409067c20 */ /* 0x000fe20008400000 */
[----:B------:R-:W-:Y:S01]  /*5660*/  ULDC UR4, c[0x0][0x618] ;  /* 0x0001860000047ab9 */ /* 0x000fe20000000800 */
[----:B------:R-:W-:Y:S01]  /*5670*/  ULDC UR5, c[0x0][0x154] ;  /* 0x0000550000057ab9 */ /* 0x000fe20000000800 */
[----:B------:R-:W-:-:S03]  /*5680*/  IMAD.IADD R5, R5, 0x1, R7 ;  /* 0x0000000105057824 */ /* 0x000fc600078e0207 */
[----:B------:R-:W3:Y:S02]  /*5690*/  F2I.U32.TRUNC.NTZ R6, R6 ;  /* 0x0000000600067305 */ /* 0x000ee4000020f000 */
[----:B------:R-:W-:Y:S02]  /*56a0*/  SHF.R.U64 R9, R4, UR4, R5 ;  /* 0x0000000404097c19 */ /* 0x000fe40008001205 */
[----:B-1----:R-:W-:-:S05]  /*56b0*/  I2FP.F32.U32 R4, R14 ;  /* 0x0000000e00047245 */ /* 0x002fca0000201000 */
[----:B------:R-:W-:Y:S01]  /*56c0*/  FMUL R22, R4, UR5 ;  /* 0x0000000504167c20 */ /* 0x000fe20008400000 */
[----:B------:R-:W-:Y:S01]  /*56d0*/  SHF.R.U32.HI R4, RZ, UR4, R5 ;  /* 0x00000004ff047c19 */ /* 0x000fe20008011605 */
[----:B------:R-:W-:-:S03]  /*56e0*/  ULDC UR4, c[0x0][0x658] ;  /* 0x0001960000047ab9 */ /* 0x000fc60000000800 */
[--C-:B------:R-:W-:Y:S01]  /*56f0*/  SHF.R.U64 R20, R9, UR6, R4.reuse ;  /* 0x0000000609147c19 */ /* 0x100fe20008001204 */
[----:B------:R-:W1:Y:S01]  /*5700*/  F2I.U32.TRUNC.NTZ R22, R22 ;  /* 0x0000001600167305 */ /* 0x000e62000020f000 */
[----:B------:R-:W-:Y:S01]  /*5710*/  SHF.R.U32.HI R5, RZ, UR6, R4 ;  /* 0x00000006ff057c19 */ /* 0x000fe20008011604 */
[----:B---3--:R-:W-:-:S03]  /*5720*/  IMAD.MOV R6, RZ, RZ, -R6 ;  /* 0x000000ffff067224 */ /* 0x008fc600078e0a06 */
[----:B------:R-:W-:Y:S01]  /*5730*/  SHF.R.U64 R18, R20, UR4, R5 ;  /* 0x0000000414127c19 */ /* 0x000fe20008001205 */
[----:B--2---:R-:W-:Y:S01]  /*5740*/  IMAD R15, R24, R6, R15 ;  /* 0x00000006180f7224 */ /* 0x004fe200078e020f */
[----:B------:R-:W-:-:S03]  /*5750*/  SHF.R.U32.HI R23, RZ, UR4, R5 ;  /* 0x00000004ff177c19 */ /* 0x000fc60008011605 */
[----:B------:R-:W-:Y:S02]  /*5760*/  IMAD.MOV.U32 R4, RZ, RZ, R18 ;  /* 0x000000ffff047224 */ /* 0x000fe400078e0012 */
[----:B------:R-:W-:Y:S01]  /*5770*/  IMAD.MOV.U32 R5, RZ, RZ, R23 ;  /* 0x000000ffff057224 */ /* 0x000fe200078e0017 */
[----:B-1----:R-:W-:Y:S06]  /*5780*/  @!P1 BRA `(.L_x_109) ;  /* 0x0000000000289947 */ /* 0x002fec0003800000 */
[----:B------:R-:W-:Y:S02]  /*5790*/  ULDC UR4, c[0x0][0x64c] ;  /* 0x0001930000047ab9 */ /* 0x000fe40000000800 */
[----:B------:R-:W-:-:S05]  /*57a0*/  IADD3 R5, P1, R18, UR4, RZ ;  /* 0x0000000412057c10 */ /* 0x000fca000ff3e0ff */
[----:B------:R-:W-:-:S04]  /*57b0*/  IMAD.X R23, RZ, RZ, R23, P1 ;  /* 0x000000ffff177224 */ /* 0x000fc800008e0617 */
[----:B------:R-:W-:-:S04]  /*57c0*/  IMAD.WIDE.U32 R6, R23, UR8, RZ ;  /* 0x0000000817067c25 */ /* 0x000fc8000f8e00ff */
[----:B------:R-:W-:-:S04]  /*57d0*/  IMAD.WIDE.U32 R6, P1, R5, UR9, R6 ;  /* 0x0000000905067c25 */ /* 0x000fc8000f820006 */
[----:B------:R-:W-:-:S04]  /*57e0*/  IMAD.WIDE.U32 R4, R5, UR8, RZ ;  /* 0x0000000805047c25 */ /* 0x000fc8000f8e00ff */
[----:B------:R-:W-:Y:S01]  /*57f0*/  IMAD.MOV.U32 R4, RZ, RZ, R7 ;  /* 0x000000ffff047224 */ /* 0x000fe200078e0007 */
[----:B------:R-:W-:Y:S01]  /*5800*/  IADD3 RZ, P3, R5, R6, RZ ;  /* 0x0000000605ff7210 */ /* 0x000fe20007f7e0ff */
[----:B------:R-:W-:-:S04]  /*5810*/  IMAD.X R5, RZ, RZ, RZ, P1 ;  /* 0x000000ffff057224 */ /* 0x000fc800008e06ff */
[----:B------:R-:W-:-:S08]  /*5820*/  IMAD.WIDE.U32.X R4, R23, UR9, R4, P3 ;  /* 0x0000000917047c25 */ /* 0x000fd000098e0404 */
.L_x_109:
[----:B------:R-:W-:Y:S01]  /*5830*/  ISETP.NE.AND P1, PT, R2, 0x1, PT ;  /* 0x000000010200780c */ /* 0x000fe20003f25270 */
[----:B------:R-:W-:Y:S01]  /*5840*/  ULDC UR4, c[0x0][0x648] ;  /* 0x0001920000047ab9 */ /* 0x000fe20000000800 */
[----:B------:R-:W-:Y:S01]  /*5850*/  LOP3.LUT R20, R20, UR17, RZ, 0xc0, !PT ;  /* 0x0000001114147c12 */ /* 0x000fe2000f8ec0ff */
[----:B------:R-:W-:Y:S01]  /*5860*/  IMAD.MOV R22, RZ, RZ, -R22 ;  /* 0x000000ffff167224 */ /* 0x000fe200078e0a16 */
[----:B------:R-:W-:Y:S01]  /*5870*/  SHF.R.U64 R5, R4, UR4, R5 ;  /* 0x0000000404057c19 */ /* 0x000fe20008001205 */
[----:B------:R-:W-:Y:S01]  /*5880*/  ULDC UR4, c[0x0][0x638] ;  /* 0x00018e0000047ab9 */ /* 0x000fe20000000800 */
[----:B------:R-:W-:Y:S01]  /*5890*/  LOP3.LUT R9, R9, UR16, RZ, 0xc0, !PT ;  /* 0x0000001009097c12 */ /* 0x000fe2000f8ec0ff */
[----:B------:R-:W-:Y:S01]  /*58a0*/  ULDC UR5, c[0x0][0x610] ;  /* 0x0001840000057ab9 */ /* 0x000fe20000000800 */
[----:B------:R-:W-:Y:S02]  /*58b0*/  IMAD.MOV.U32 R4, RZ, RZ, 0x1 ;  /* 0x00000001ff047424 */ /* 0x000fe400078e00ff */
[----:B------:R-:W-:-:S02]  /*58c0*/  IMAD.MOV R7, RZ, RZ, -R5 ;  /* 0x000000ffff077224 */ /* 0x000fc400078e0a05 */
[----:B------:R-:W-:Y:S02]  /*58d0*/  IMAD R20, R5, UR18, R20 ;  /* 0x0000001205147c24 */ /* 0x000fe4000f8e0214 */
[----:B0-----:R-:W-:Y:S02]  /*58e0*/  @P1 IMAD R15, R21, R22, R14 ;  /* 0x00000016150f1224 */ /* 0x001fe400078e020e */
[----:B------:R-:W-:Y:S01]  /*58f0*/  IMAD R18, R7, UR4, R18 ;  /* 0x0000000407127c24 */ /* 0x000fe2000f8e0212 */
[----:B------:R-:W-:Y:S01]  /*5900*/  ULDC UR4, c[0x0][0x600] ;  /* 0x0001800000047ab9 */ /* 0x000fe20000000800 */
[----:B------:R-:W-:Y:S02]  /*5910*/  IMAD R15, R20, UR5, R15 ;  /* 0x00000005140f7c24 */ /* 0x000fe4000f8e020f */
[----:B------:R-:W-:-:S05]  /*5920*/  IMAD R18, R18, UR4, R9 ;  /* 0x0000000412127c24 */ /* 0x000fca000f8e0209 */
[----:B------:R-:W-:Y:S02]  /*5930*/  SEL R9, R18, R15, !P1 ;  /* 0x0000000f12097207 */ /* 0x000fe40004800000 */
[----:B------:R-:W-:-:S07]  /*5940*/  SEL R7, R15, R18, !P1 ;  /* 0x000000120f077207 */ /* 0x000fce0004800000 */
.L_x_107:
[----:B------:R-:W-:Y:S05]  /*5950*/  BSYNC B1 ;  /* 0x0000000000017941 */ /* 0x000fea0003800000 */
.L_x_106:
[----:B------:R-:W-:-:S13]  /*5960*/  LOP3.LUT P1, RZ, R4, 0xff, RZ, 0xc0, !PT ;  /* 0x000000ff04ff7812 */ /* 0x000fda000782c0ff */
[----:B------:R-:W-:Y:S05]  /*5970*/  @P1 BRA `(.L_x_110) ;  /* 0xfffffff4004c1947 */ /* 0x000fea000383ffff */
[----:B------:R-:W-:Y:S05]  /*5980*/  BSYNC B0 ;  /* 0x0000000000007941 */ /* 0x000fea0003800000 */
.L_x_98:
[----:B------:R-:W-:-:S03]  /*5990*/  UMOV UR4, 0xffffffff ;  /* 0xffffffff00047882 */ /* 0x000fc60000000000 */
[----:B------:R-:W-:Y:S05]  /*59a0*/  BRA.DIV UR4, `(.L_x_111) ;  /* 0x00000006043c7947 */ /* 0x000fea000b800000 */
[----:B------:R-:W-:-:S13]  /*59b0*/  ELECT P6, URZ, PT ;  /* 0x00000000003f782f */ /* 0x000fda00038c0000 */
.L_x_126:
[----:B------:R-:W-:Y:S04]  /*59c0*/  BSSY B0, `(.L_x_112) ;  /* 0x0000034000007945 */ /* 0x000fe80003800000 */
[----:B------:R-:W-:Y:S05]  /*59d0*/  @!P6 BRA `(.L_x_113) ;  /* 0x0000000000c8e947 */ /* 0x000fea0003800000 */
[----:B------:R-:W-:-:S04]  /*59e0*/  LOP3.LUT R19, R19, 0x2, RZ, 0xfc, !PT ;  /* 0x0000000213137812 */ /* 0x000fc800078efcff */
[----:B------:R-:W-:-:S13]  /*59f0*/  ISETP.NE.AND P0, PT, R19, 0x3, PT ;  /* 0x000000031300780c */ /* 0x000fda0003f05270 */
[----:B------:R-:W-:Y:S05]  /*5a00*/  @!P0 BRA `(.L_x_114) ;  /* 0x0000000000048947 */ /* 0x000fea0003800000 */
[----:B------:R-:W-:Y:S01]  /*5a10*/  BPT.TRAP 0x1 ;  /* 0x000000040000795c */ /* 0x000fe20000300000 */
.L_x_114:
[----:B------:R-:W0:Y:S01]  /*5a20*/  S2R R3, SR_CgaCtaId ;  /* 0x0000000000037919 */ /* 0x000e220000008800 */
[----:B------:R-:W-:-:S04]  /*5a30*/  MOV R2, 0x400 ;  /* 0x0000040000027802 */ /* 0x000fc80000000f00 */
[----:B0-----:R-:W-:Y:S02]  /*5a40*/  LEA R3, R3, R2, 0x18 ;  /* 0x0000000203037211 */ /* 0x001fe400078ec0ff */
[----:B------:R-:W-:-:S03]  /*5a50*/  SHF.L.U32 R2, R0, 0x1f, RZ ;  /* 0x0000001f00027819 */ /* 0x000fc600000006ff */
[----:B------:R-:W-:-:S04]  /*5a60*/  VIADD R3, R3, 0x28 ;  /* 0x0000002803037836 */ /* 0x000fc80000000000 */
[C---:B------:R-:W-:Y:S02]  /*5a70*/  IMAD R7, R12.reuse, 0x8, R3 ;  /* 0x000000080c077824 */ /* 0x040fe400078e0203 */
[----:B------:R-:W-:Y:S02]  /*5a80*/  VIADD R12, R12, 0x1 ;  /* 0x000000010c0c7836 */ /* 0x000fe40000000000 */
[----:B------:R-:W0:Y:S03]  /*5a90*/  SYNCS.PHASECHK.TRANS64.TRYWAIT P0, [R7+URZ], R2 ;  /* 0x00000002070075a7 */ /* 0x000e26000800017f */
[----:B------:R-:W-:-:S04]  /*5aa0*/  ISETP.NE.AND P1, PT, R12, 0x5, PT ;  /* 0x000000050c00780c */ /* 0x000fc80003f25270 */
[----:B------:R-:W-:Y:S02]  /*5ab0*/  SEL R5, RZ, 0x1, P1 ;  /* 0x00000001ff057807 */ /* 0x000fe40000800000 */
[----:B------:R-:W-:Y:S02]  /*5ac0*/  SEL R12, R12, RZ, P1 ;  /* 0x000000ff0c0c7207 */ /* 0x000fe40000800000 */
[----:B------:R-:W-:-:S03]  /*5ad0*/  LOP3.LUT R5, R0, R5, RZ, 0x3c, !PT ;  /* 0x0000000500057212 */ /* 0x000fc600078e3cff */
[----:B------:R-:W-:Y:S01]  /*5ae0*/  IMAD R9, R12, 0x8, R3 ;  /* 0x000000080c097824 */ /* 0x000fe200078e0203 */
[----:B------:R-:W-:Y:S01]  /*5af0*/  SHF.L.U32 R4, R5, 0x1f, RZ ;  /* 0x0000001f05047819 */ /* 0x000fe200000006ff */
[----:B0-----:R-:W-:Y:S06]  /*5b00*/  @!P0 BRA `(.L_x_115) ;  /* 0x0000000400048947 */ /* 0x001fec0003800000 */
.L_x_127:
[----:B------:R-:W1:Y:S01]  /*5b10*/  SYNCS.PHASECHK.TRANS64.TRYWAIT P0, [R9+URZ], R4 ;  /* 0x00000004090075a7 */ /* 0x000e62000800017f */
[----:B------:R-:W-:-:S05]  /*5b20*/  VIADD R0, R12, 0x1 ;  /* 0x000000010c007836 */ /* 0x000fca0000000000 */
[----:B------:R-:W-:-:S04]  /*5b30*/  ISETP.NE.AND P1, PT, R0, 0x5, PT ;  /* 0x000000050000780c */ /* 0x000fc80003f25270 */
[----:B0-----:R-:W-:Y:S02]  /*5b40*/  SEL R2, RZ, 0x1, P1 ;  /* 0x00000001ff027807 */ /* 0x001fe40000800000 */
[----:B------:R-:W-:Y:S02]  /*5b50*/  SEL R0, R0, RZ, P1 ;  /* 0x000000ff00007207 */ /* 0x000fe40000800000 */
[----:B------:R-:W-:-:S03]  /*5b60*/  LOP3.LUT R7, R5, R2, RZ, 0x3c, !PT ;  /* 0x0000000205077212 */ /* 0x000fc600078e3cff */
[----:B------:R-:W-:Y:S01]  /*5b70*/  IMAD R6, R0, 0x8, R3 ;  /* 0x0000000800067824 */ /* 0x000fe200078e0203 */
[----:B------:R-:W-:Y:S01]  /*5b80*/  SHF.L.U32 R5, R7, 0x1f, RZ ;  /* 0x0000001f07057819 */ /* 0x000fe200000006ff */
[----:B-1----:R-:W-:Y:S06]  /*5b90*/  @!P0 BRA `(.L_x_116) ;  /* 0x0000000000f48947 */ /* 0x002fec0003800000 */
.L_x_128:
[----:B------:R-:W1:Y:S01]  /*5ba0*/  SYNCS.PHASECHK.TRANS64.TRYWAIT P0, [R6+URZ], R5 ;  /* 0x00000005060075a7 */ /* 0x000e62000800017f */
[----:B------:R-:W-:-:S05]  /*5bb0*/  VIADD R0, R0, 0x1 ;  /* 0x0000000100007836 */ /* 0x000fca0000000000 */
[----:B------:R-:W-:-:S04]  /*5bc0*/  ISETP.NE.AND P1, PT, R0, 0x5, PT ;  /* 0x000000050000780c */ /* 0x000fc80003f25270 */
[----:B------:R-:W-:Y:S02]  /*5bd0*/  SEL R2, RZ, 0x1, P1 ;  /* 0x00000001ff027807 */ /* 0x000fe40000800000 */
[----:B------:R-:W-:Y:S02]  /*5be0*/  SEL R0, R0, RZ, P1 ;  /* 0x000000ff00007207 */ /* 0x000fe40000800000 */
[----:B------:R-:W-:-:S03]  /*5bf0*/  LOP3.LUT R7, R7, R2, RZ, 0x3c, !PT ;  /* 0x0000000207077212 */ /* 0x000fc600078e3cff */
[----:B0-----:R-:W-:Y:S01]  /*5c00*/  IMAD R9, R0, 0x8, R3 ;  /* 0x0000000800097824 */ /* 0x001fe200078e0203 */
[----:B------:R-:W-:Y:S01]  /*5c10*/  SHF.L.U32 R4, R7, 0x1f, RZ ;  /* 0x0000001f07047819 */ /* 0x000fe200000006ff */
[----:B-1----:R-:W-:Y:S06]  /*5c20*/  @!P0 BRA `(.L_x_117) ;  /* 0x0000000000e48947 */ /* 0x002fec0003800000 */
.L_x_129:
[----:B------:R-:W1:Y:S01]  /*5c30*/  SYNCS.PHASECHK.TRANS64.TRYWAIT P0, [R9+URZ], R4 ;  /* 0x00000004090075a7 */ /* 0x000e62000800017f */
[----:B------:R-:W-:-:S05]  /*5c40*/  VIADD R0, R0, 0x1 ;  /* 0x0000000100007836 */ /* 0x000fca0000000000 */
[----:B------:R-:W-:-:S04]  /*5c50*/  ISETP.NE.AND P1, PT, R0, 0x5, PT ;  /* 0x000000050000780c */ /* 0x000fc80003f25270 */
[----:B------:R-:W-:Y:S02]  /*5c60*/  SEL R2, RZ, 0x1, P1 ;  /* 0x00000001ff027807 */ /* 0x000fe40000800000 */
[----:B------:R-:W-:Y:S02]  /*5c70*/  SEL R0, R0, RZ, P1 ;  /* 0x000000ff00007207 */ /* 0x000fe40000800000 */
[----:B------:R-:W-:Y:S01]  /*5c80*/  LOP3.LUT R2, R7, R2, RZ, 0x3c, !PT ;  /* 0x0000000207027212 */ /* 0x000fe200078e3cff */
[----:B-1----:R-:W-:Y:S06]  /*5c90*/  @!P0 BRA `(.L_x_118) ;  /* 0x0000000000dc8947 */ /* 0x002fec0003800000 */
.L_x_130:
[----:B------:R-:W-:Y:S01]  /*5ca0*/  IMAD R3, R0, 0x8, R3 ;  /* 0x0000000800037824 */ /* 0x000fe200078e0203 */
[----:B------:R-:W-:-:S07]  /*5cb0*/  SHF.L.U32 R0, R2, 0x1f, RZ ;  /* 0x0000001f02007819 */ /* 0x000fce00000006ff */
.L_x_119:
[----:B--2---:R2:W3:Y:S02]  /*5cc0*/  SYNCS.PHASECHK.TRANS64.TRYWAIT P0, [R3+URZ], R0 ;  /* 0x00000000030075a7 */ /* 0x0044e4000800017f */
[----:B---3--:R-:W-:Y:S05]  /*5cd0*/  @!P0 NANOSLEEP.SYNCS 0x989680 ;  /* 0x009896800000895d */ /* 0x008fea0003900000 */
[----:B------:R-:W3:Y:S02]  /*5ce0*/  @!P0 SYNCS.PHASECHK.TRANS64 P0, [R3+URZ], R0 ;  /* 0x00000000030085a7 */ /* 0x000ee4000800007f */
[----:B---3--:R-:W-:Y:S05]  /*5cf0*/  @!P0 BRA `(.L_x_119) ;  /* 0xfffffffc00f08947 */ /* 0x008fea000383ffff */
.L_x_113:
[----:B------:R-:W-:Y:S05]  /*5d00*/  BSYNC B0 ;  /* 0x0000000000007941 */ /* 0x000fea0003800000 */
.L_x_112:
[----:B------:R-:W-:Y:S05]  /*5d10*/  EXIT ;  /* 0x000000000000794d */ /* 0x000fea0003800000 */
.L_x_17:
[----:B---3--:R3:W4:Y:S02]  /*5d20*/  SYNCS.PHASECHK.TRANS64.TRYWAIT P1, [R3+URZ], R0 ;  /* 0x00000000030075a7 */ /* 0x008724000802017f */
[----:B----4-:R-:W-:Y:S05]  /*5d30*/  @!P1 NANOSLEEP.SYNCS 0x989680 ;  /* 0x009896800000995d */ /* 0x010fea0003900000 */
[----:B------:R-:W4:Y:S02]  /*5d40*/  @!P1 SYNCS.PHASECHK.TRANS64 P1, [R3+URZ], R0 ;  /* 0x00000000030095a7 */ /* 0x000f24000802007f */
[----:B----4-:R-:W-:Y:S05]  /*5d50*/  @!P1 BRA `(.L_x_17) ;  /* 0xfffffffc00f09947 */ /* 0x010fea000383ffff */
[----:B------:R-:W-:Y:S05]  /*5d60*/  BRA `(.L_x_16) ;  /* 0xffffffb400307947 */ /* 0x000fea000383ffff */
.L_x_22:
[----:B-1----:R-:W-:-:S04]  /*5d70*/  IMAD.U32 R4, RZ, RZ, UR8 ;  /* 0x00000008ff047e24 */ /* 0x002fc8000f8e00ff */
[----:B------:R1:W2:Y:S03]  /*5d80*/  SYNCS.PHASECHK.TRANS64.TRYWAIT P1, [R4+URZ], R3 ;  /* 0x00000003040075a7 */ /* 0x0002a6000802017f */
[----:B--2---:R-:W-:Y:S05]  /*5d90*/  @!P1 NANOSLEEP.SYNCS 0x989680 ;  /* 0x009896800000995d */ /* 0x004fea0003900000 */
[----:B------:R-:W2:Y:S02]  /*5da0*/  @!P1 SYNCS.PHASECHK.TRANS64 P1, [R4+URZ], R3 ;  /* 0x00000003040095a7 */ /* 0x000ea4000802007f */
[----:B--2---:R-:W-:Y:S05]  /*5db0*/  @!P1 BRA `(.L_x_22) ;  /* 0xfffffffc00ec9947 */ /* 0x004fea000383ffff */
[----:B------:R-:W-:Y:S05]  /*5dc0*/  BRA `(.L_x_21) ;  /* 0xffffffb800107947 */ /* 0x000fea000383ffff */
.L_x_99:
[----:B------:R-:W-:Y:S01]  /*5dd0*/  BSSY B1, `(.L_x_120) ;  /* 0x0000006000017945 */ /* 0x000fe20003800000 */
[----:B------:R-:W-:-:S07]  /*5de0*/  IMAD.MOV.U32 R15, RZ, RZ, -0x1 ;  /* 0xffffffffff0f7424 */ /* 0x000fce00078e00ff */
[----:B------:R-:W-:Y:S05]  /*5df0*/  WARPSYNC.COLLECTIVE R15, `(.L_x_121) ;  /* 0x000000000f0c7348 */ /* 0x000fea0003c00000 */
[----:B------:R-:W-:Y:S02]  /*5e00*/  ELECT P6, UR62, PT ;  /* 0x00000000003e782f */ /* 0x000fe400038c0000 */
[----:B------:R-:W-:Y:S01]  /*5e10*/  MOV R14, UR62 ;  /* 0x0000003e000e7c02 */ /* 0x000fe20008000f00 */
[----:B------:R-:W-:Y:S10]  /*5e20*/  ENDCOLLECTIVE ;  /* 0x000000000000791b */ /* 0x000ff40003800000 */
.L_x_121:
[----:B------:R-:W-:Y:S05]  /*5e30*/  BSYNC B1 ;  /* 0x0000000000017941 */ /* 0x000fea0003800000 */
.L_x_120:
[----:B------:R-:W-:Y:S05]  /*5e40*/  BRA `(.L_x_122) ;  /* 0xfffffff000247947 */ /* 0x000fea000383ffff */
.L_x_102:
[----:B0-----:R0:W1:Y:S02]  /*5e50*/  SYNCS.PHASECHK.TRANS64.TRYWAIT P1, [R14+URZ+0x28], R7 ;  /* 0x000028070e0075a7 */ /* 0x001064000802017f */
[----:B-1----:R-:W-:Y:S05]  /*5e60*/  @!P1 NANOSLEEP.SYNCS 0x989680 ;  /* 0x009896800000995d */ /* 0x002fea0003900000 */
[----:B------:R-:W1:Y:S02]  /*5e70*/  @!P1 SYNCS.PHASECHK.TRANS64 P1, [R14+URZ+0x28], R7 ;  /* 0x000028070e0095a7 */ /* 0x000e64000802007f */
[----:B-1----:R-:W-:Y:S05]  /*5e80*/  @!P1 BRA `(.L_x_102) ;  /* 0xfffffffc00f09947 */ /* 0x002fea000383ffff */
[----:B------:R-:W-:Y:S05]  /*5e90*/  BRA `(.L_x_123) ;  /* 0xfffffff000587947 */ /* 0x000fea000383ffff */
.L_x_111:
[----:B------:R-:W-:Y:S01]  /*5ea0*/  BSSY B0, `(.L_x_124) ;  /* 0x0000006000007945 */ /* 0x000fe20003800000 */
[----:B------:R-:W-:-:S07]  /*5eb0*/  IMAD.MOV.U32 R15, RZ, RZ, -0x1 ;  /* 0xffffffffff0f7424 */ /* 0x000fce00078e00ff */
[----:B------:R-:W-:Y:S05]  /*5ec0*/  WARPSYNC.COLLECTIVE R15, `(.L_x_125) ;  /* 0x000000000f0c7348 */ /* 0x000fea0003c00000 */
[----:B------:R-:W-:Y:S02]  /*5ed0*/  ELECT P6, UR62, PT ;  /* 0x00000000003e782f */ /* 0x000fe400038c0000 */
[----:B------:R-:W-:Y:S01]  /*5ee0*/  MOV R14, UR62 ;  /* 0x0000003e000e7c02 */ /* 0x000fe20008000f00 */
[----:B------:R-:W-:Y:S10]  /*5ef0*/  ENDCOLLECTIVE ;  /* 0x000000000000791b */ /* 0x000ff40003800000 */
.L_x_125:
[----:B------:R-:W-:Y:S05]  /*5f00*/  BSYNC B0 ;  /* 0x0000000000007941 */ /* 0x000fea0003800000 */
.L_x_124:
[----:B------:R-:W-:Y:S05]  /*5f10*/  BRA `(.L_x_126) ;  /* 0xfffffff800a87947 */ /* 0x000fea000383ffff */
.L_x_115:
[----:B0-----:R0:W1:Y:S02]  /*5f20*/  SYNCS.PHASECHK.TRANS64.TRYWAIT P0, [R7+URZ], R2 ;  /* 0x00000002070075a7 */ /* 0x001064000800017f */
[----:B-1----:R-:W-:Y:S05]  /*5f30*/  @!P0 NANOSLEEP.SYNCS 0x989680 ;  /* 0x009896800000895d */ /* 0x002fea0003900000 */
[----:B------:R-:W1:Y:S02]  /*5f40*/  @!P0 SYNCS.PHASECHK.TRANS64 P0, [R7+URZ], R2 ;  /* 0x00000002070085a7 */ /* 0x000e64000800007f */
[----:B-1----:R-:W-:Y:S05]  /*5f50*/  @!P0 BRA `(.L_x_115) ;  /* 0xfffffffc00f08947 */ /* 0x002fea000383ffff */
[----:B------:R-:W-:Y:S05]  /*5f60*/  BRA `(.L_x_127) ;  /* 0xfffffff800e87947 */ /* 0x000fea000383ffff */
.L_x_116:
[----:B0-----:R0:W1:Y:S02]  /*5f70*/  SYNCS.PHASECHK.TRANS64.TRYWAIT P0, [R9+URZ], R4 ;  /* 0x00000004090075a7 */ /* 0x001064000800017f */
[----:B-1----:R-:W-:Y:S05]  /*5f80*/  @!P0 NANOSLEEP.SYNCS 0x989680 ;  /* 0x009896800000895d */ /* 0x002fea0003900000 */
[----:B------:R-:W1:Y:S02]  /*5f90*/  @!P0 SYNCS.PHASECHK.TRANS64 P0, [R9+URZ], R4 ;  /* 0x00000004090085a7 */ /* 0x000e64000800007f */
[----:B-1----:R-:W-:Y:S05]  /*5fa0*/  @!P0 BRA `(.L_x_116) ;  /* 0xfffffffc00f08947 */ /* 0x002fea000383ffff */
[----:B------:R-:W-:Y:S05]  /*5fb0*/  BRA `(.L_x_128) ;  /* 0xfffffff800f87947 */ /* 0x000fea000383ffff */
.L_x_117:
[----:B0-----:R0:W1:Y:S02]  /*5fc0*/  SYNCS.PHASECHK.TRANS64.TRYWAIT P0, [R6+URZ], R5 ;  /* 0x00000005060075a7 */ /* 0x001064000800017f */
[----:B-1----:R-:W-:Y:S05]  /*5fd0*/  @!P0 NANOSLEEP.SYNCS 0x989680 ;  /* 0x009896800000895d */ /* 0x002fea0003900000 */
[----:B------:R-:W1:Y:S02]  /*5fe0*/  @!P0 SYNCS.PHASECHK.TRANS64 P0, [R6+URZ], R5 ;  /* 0x00000005060085a7 */ /* 0x000e64000800007f */
[----:B-1----:R-:W-:Y:S05]  /*5ff0*/  @!P0 BRA `(.L_x_117) ;  /* 0xfffffffc00f08947 */ /* 0x002fea000383ffff */
[----:B------:R-:W-:Y:S05]  /*6000*/  BRA `(.L_x_129) ;  /* 0xfffffffc00087947 */ /* 0x000fea000383ffff */
.L_x_118:
[----:B-1----:R1:W2:Y:S02]  /*6010*/  SYNCS.PHASECHK.TRANS64.TRYWAIT P0, [R9+URZ], R4 ;  /* 0x00000004090075a7 */ /* 0x0022a4000800017f */
[----:B--2---:R-:W-:Y:S05]  /*6020*/  @!P0 NANOSLEEP.SYNCS 0x989680 ;  /* 0x009896800000895d */ /* 0x004fea0003900000 */
[----:B------:R-:W2:Y:S02]  /*6030*/  @!P0 SYNCS.PHASECHK.TRANS64 P0, [R9+URZ], R4 ;  /* 0x00000004090085a7 */ /* 0x000ea4000800007f */
[----:B--2---:R-:W-:Y:S05]  /*6040*/  @!P0 BRA `(.L_x_118) ;  /* 0xfffffffc00f08947 */ /* 0x004fea000383ffff */
[----:B------:R-:W-:Y:S05]  /*6050*/  BRA `(.L_x_130) ;  /* 0xfffffffc00107947 */ /* 0x000fea000383ffff */
.L_x_131:
[----:B------:R-:W-:-:S00]  /*6060*/  BRA `(.L_x_131) ;  /* 0xfffffffc00fc7947 */ /* 0x000fc0000383ffff */
[----:B------:R-:W-:-:S00]  /*6070*/  NOP ;  /* 0x0000000000007918 */ /* 0x000fc00000000000 */
        /* <DEDUP_REMOVED lines=8> */
.L_x_132:


//--------------------- .nv.global.init           --------------------------
	.section	.nv.global.init,"aw",@progbits
.nv.global.init:
	.type		$str$22,@object
	.size		$str$22,($str$23 - $str$22)
$str$22:
        /*0000*/ 	.byte	0x6b, 0x5f, 0x74, 0x69, 0x6c, 0x65, 0x5f, 0x63, 0x6f, 0x75, 0x6e, 0x74, 0x20, 0x3e, 0x3d, 0x20
        /*0010*/ 	.byte	0x31, 0x00
	.type		$str$23,@object
	.size		$str$23,(__unnamed_1 - $str$23)
$str$23:
        /*0012*/ 	.byte	0x2f, 0x74, 0x6d, 0x70, 0x2f, 0x63, 0x75, 0x74, 0x6c, 0x61, 0x73, 0x73, 0x5f, 0x73, 0x77, 0x65
        /*0022*/ 	.byte	0x65, 0x70, 0x5f, 0x73, 0x72, 0x63, 0x2f, 0x69, 0x6e, 0x63, 0x6c, 0x75, 0x64, 0x65, 0x2f, 0x63
        /*0032*/ 	.byte	0x75, 0x74, 0x6c, 0x61, 0x73, 0x73, 0x2f, 0x67, 0x65, 0x6d, 0x6d, 0x2f, 0x63, 0x6f, 0x6c, 0x6c
        /*0042*/ 	.byte	0x65, 0x63, 0x74, 0x69, 0x76, 0x65, 0x2f, 0x73, 0x6d, 0x39, 0x30, 0x5f, 0x6d, 0x6d, 0x61, 0x5f
        /*0052*/ 	.byte	0x74, 0x6d, 0x61, 0x5f, 0x67, 0x6d, 0x6d, 0x61, 0x5f, 0x73, 0x73, 0x5f, 0x77, 0x61, 0x72, 0x70
        /*0062*/ 	.byte	0x73, 0x70, 0x65, 0x63, 0x69, 0x61, 0x6c, 0x69, 0x7a, 0x65, 0x64, 0x2e, 0x68, 0x70, 0x70, 0x00
	.type		__unnamed_1,@object
	.size		__unnamed_1,(.L_0 - __unnamed_1)
__unnamed_1:
        /*0072*/ 	.byte	0x76, 0x6f, 0x69, 0x64, 0x20, 0x63, 0x75, 0x74, 0x6c, 0x61, 0x73, 0x73, 0x3a, 0x3a, 0x67, 0x65
        /* <DEDUP_REMOVED lines=179> */
        /*0bb2*/ 	.byte	0x65, 0x6e, 0x74, 0x69, 0x74, 0x79, 0x5d, 0x00
.L_0:


//--------------------- .nv.shared._ZN7cutlass13device_kernelINS_4gemm6kernel13GemmUniversalIN4cute5tupleIJiiiiEEENS1_10collective13CollectiveMmaINS1_34MainloopSm90TmaGmmaWarpSpecializedILi5ENS5_IJNS4_1CILi1EEESB_SB_EEENS1_35KernelTmaWarpSpecializedCooperativeEEENS5_IJNSA_ILi128EEENSA_ILi64EEESG_EEENS_6half_tENS5_IJlSB_lEEESI_SJ_NS4_8TiledMMAINS4_8MMA_AtomIJNS4_4SM904GMMA25MMA_64x64x16_F32F16F16_SSILNSN_5MajorE0ELSP_0ELNSN_7ScaleInE1ELSQ_1EEEEEENS4_6LayoutINS5_IJNSA_ILi2EEESB_SB_EEENS5_IJSB_NSA_ILi0EEESW_EEEEENS5_IJNS4_10UnderscoreESZ_SZ_EEEEENS4_13SM90_TMA_LOADENS4_14ComposedLayoutINS4_7SwizzleILi3ELi4ELi3EEENS4_18smem_ptr_flag_bitsILi16EEENST_INS5_IJNSA_ILi8EEESG_EEENS5_IJSG_SB_EEEEEEEvNS4_8identityES12_S1C_vS1D_EENS_8epilogue10collective6detail29Sm90TmaWarpSpecializedAdapterINS1G_15DefaultEpilogueISI_SJ_SJ_NS1F_6thread17LinearCombinationISI_Li1EffLNS1K_9ScaleType4KindE0ELNS_15FloatRoundStyleE2ESI_EENS1_15EpilogueDefaultEEEEEvvEEEEvNT_6ParamsE --------------------------
	.section	.nv.shared._ZN7cutlass13device_kernelINS_4gemm6kernel13GemmUniversalIN4cute5tupleIJiiiiEEENS1_10collective13CollectiveMmaINS1_34MainloopSm90TmaGmmaWarpSpecializedILi5ENS5_IJNS4_1CILi1EEESB_SB_EEENS1_35KernelTmaWarpSpecializedCooperativeEEENS5_IJNSA_ILi128EEENSA_ILi64EEESG_EEENS_6half_tENS5_IJlSB_lEEESI_SJ_NS4_8TiledMMAINS4_8MMA_AtomIJNS4_4SM904GMMA25MMA_64x64x16_F32F16F16_SSILNSN_5MajorE0ELSP_0ELNSN_7ScaleInE1ELSQ_1EEEEEENS4_6LayoutINS5_IJNSA_ILi2EEESB_SB_EEENS5_IJSB_NSA_ILi0EEESW_EEEEENS5_IJNS4_10UnderscoreESZ_SZ_EEEEENS4_13SM90_TMA_LOADENS4_14ComposedLayoutINS4_7SwizzleILi3ELi4ELi3EEENS4_18smem_ptr_flag_bitsILi16EEENST_INS5_IJNSA_ILi8EEESG_EEENS5_IJSG_SB_EEEEEEEvNS4_8identityES12_S1C_vS1D_EENS_8epilogue10collective6detail29Sm90TmaWarpSpecializedAdapterINS1G_15DefaultEpilogueISI_SJ_SJ_NS1F_6thread17LinearCombinationISI_Li1EffLNS1K_9ScaleType4KindE0ELNS_15FloatRoundStyleE2ESI_EENS1_15EpilogueDefaultEEEEEvvEEEEvNT_6ParamsE,"aw",@nobits
	.sectionflags	@""
	.align	16
	.zero		1024


//--------------------- .nv.shared.reserved.0     --------------------------
	.section	.nv.shared.reserved.0,"aw",@nobits
	.weak		__nv_reservedSMEM_offset_0_alias
	.size		__nv_reservedSMEM_offset_0_alias, 0, 0
	.other		__nv_reservedSMEM_offset_0_alias,@"STO_CUDA_RESERVED_SHARED STV_DEFAULT"
__nv_reservedSMEM_offset_0_alias:
	.zero		0


//--------------------- .nv.global                --------------------------
	.section	.nv.global,"aw",@nobits
.nv.global:
	.type		_ZN40_INTERNAL_5f79c534_4_k_cu_afa94ab3_153644cute1_E,@object
	.size		_ZN40_INTERNAL_5f79c534_4_k_cu_afa94ab3_153644cute1_E,(_ZN40_INTERNAL_5f79c534_4_k_cu_afa94ab3_153644cuda3std3__45__cpo6cbeginE - _ZN40_INTERNAL_5f79c534_4_k_cu_afa94ab3_153644cute1_E)
_ZN40_INTERNAL_5f79c534_4_k_cu_afa94ab3_153644cute1_E:
	.zero		1
	.type		_ZN40_INTERNAL_5f79c534_4_k_cu_afa94ab3_153644cuda3std3__45__cpo6cbeginE,@object
	.size		_ZN40_INTERNAL_5f79c534_4_k_cu_afa94ab3_153644cuda3std3__45__cpo6cbeginE,(_ZN40_INTERNAL_5f79c534_4_k_cu_afa94ab3_153644cuda3std3__48in_placeE - _ZN40_INTERNAL_5f79c534_4_k_cu_afa94ab3_153644cuda3std3__45__cpo6cbeginE)
_ZN40_INTERNAL_5f79c534_4_k_cu_afa94ab3_153644cuda3std3__45__cpo6cbeginE:
	.zero		1
	.type		_ZN40_INTERNAL_5f79c534_4_k_cu_afa94ab3_153644cuda3std3__48in_placeE,@object
	.size		_ZN40_INTERNAL_5f79c534_4_k_cu_afa94ab3_153644cuda3std3__48in_placeE,(_ZN40_INTERNAL_5f79c534_4_k_cu_afa94ab3_153644cuda3std6ranges3__45__cpo9iter_moveE - _ZN40_INTERNAL_5f79c534_4_k_cu_afa94ab3_153644cuda3std3__48in_placeE)
_ZN40_INTERNAL_5f79c534_4_k_cu_afa94ab3_153644cuda3std3__48in_placeE:
	.zero		1
	.type		_ZN40_INTERNAL_5f79c534_4_k_cu_afa94ab3_153644cuda3std6ranges3__45__cpo9iter_moveE,@object
	.size		_ZN40_INTERNAL_5f79c534_4_k_cu_afa94ab3_153644cuda3std6ranges3__45__cpo9iter_moveE,(_ZN40_INTERNAL_5f79c534_4_k_cu_afa94ab3_153644cuda3std3__45__cpo5beginE - _ZN40_INTERNAL_5f79c534_4_k_cu_afa94ab3_153644cuda3std6ranges3__45__cpo9iter_moveE)
_ZN40_INTERNAL_5f79c534_4_k_cu_afa94ab3_153644cuda3std6ranges3__45__cpo9iter_moveE:
	.zero		1
	.type		_ZN40_INTERNAL_5f79c534_4_k_cu_afa94ab3_153644cuda3std3__45__cpo5beginE,@object
	.size		_ZN40_INTERNAL_5f79c534_4_k_cu_afa94ab3_153644cuda3std3__45__cpo5beginE,(_ZN40_INTERNAL_5f79c534_4_k_cu_afa94ab3_153644cuda3std3__442_GLOBAL__N__5f79c534_4_k_cu_afa94ab3_153646ignoreE - _ZN40_INTERNAL_5f79c534_4_k_cu_afa94ab3_153644cuda3std3__45__cpo5beginE)
_ZN40_INTERNAL_5f79c534_4_k_cu_afa94ab3_153644cuda3std3__45__cpo5beginE:
	.zero		1
	.type		_ZN40_INTERNAL_5f79c534_4_k_cu_afa94ab3_153644cuda3std3__442_GLOBAL__N__5f79c534_4_k_cu_afa94ab3_153646ignoreE,@object
	.size		_ZN40_INTERNAL_5f79c534_4_k_cu_afa94ab3_153644cuda3std3__442_GLOBAL__N__5f79c534_4_k_cu_afa94ab3_153646ignoreE,(_ZN40_INTERNAL_5f79c534_4_k_cu_afa94ab3_153644cute7productE - _ZN40_INTERNAL_5f79c534_4_k_cu_afa94ab3_153644cuda3std3__442_GLOBAL__N__5f79c534_4_k_cu_afa94ab3_153646ignoreE)
_ZN40_INTERNAL_5f79c534_4_k_cu_afa94ab3_153644cuda3std3__442_GLOBAL__N__5f79c534_4_k_cu_afa94ab3_153646ignoreE:
	.zero		1
	.type		_ZN40_INTERNAL_5f79c534_4_k_cu_afa94ab3_153644cute7productE,@object
	.size		_ZN40_INTERNAL_5f79c534_4_k_cu_afa94ab3_153644cute7productE,(_ZN40_INTERNAL_5f79c534_4_k_cu_afa94ab3_153644cuda3std3__45__cpo3endE - _ZN40_INTERNAL_5f79c534_4_k_cu_afa94ab3_153644cute7productE)
_ZN40_INTERNAL_5f79c534_4_k_cu_afa94ab3_153644cute7productE:
	.zero		1
	.type		_ZN40_INTERNAL_5f79c534_4_k_cu_afa94ab3_153644cuda3std3__45__cpo3endE,@object
	.size		_ZN40_INTERNAL_5f79c534_4_k_cu_afa94ab3_153644cuda3std3__45__cpo3endE,(_ZN40_INTERNAL_5f79c534_4_k_cu_afa94ab3_153644cuda3std3__419piecewise_constructE - _ZN40_INTERNAL_5f79c534_4_k_cu_afa94ab3_153644cuda3std3__45__cpo3endE)
_ZN40_INTERNAL_5f79c534_4_k_cu_afa94ab3_153644cuda3std3__45__cpo3endE:
	.zero		1
	.type		_ZN40_INTERNAL_5f79c534_4_k_cu_afa94ab3_153644cuda3std3__419piecewise_constructE,@object
	.size		_ZN40_INTERNAL_5f79c534_4_k_cu_afa94ab3_153644cuda3std3__419piecewise_constructE,(_ZN40_INTERNAL_5f79c534_4_k_cu_afa94ab3_153644cuda3std3__45__cpo4cendE - _ZN40_INTERNAL_5f79c534_4_k_cu_afa94ab3_153644cuda3std3__419piecewise_constructE)
_ZN40_INTERNAL_5f79c534_4_k_cu_afa94ab3_153644cuda3std3__419piecewise_constructE:
	.zero		1
	.type		_ZN40_INTERNAL_5f79c534_4_k_cu_afa94ab3_153644cuda3std3__45__cpo4cendE,@object
	.size		_ZN40_INTERNAL_5f79c534_4_k_cu_afa94ab3_153644cuda3std3__45__cpo4cendE,(_ZN40_INTERNAL_5f79c534_4_k_cu_afa94ab3_153644cuda3std6ranges3__45__cpo4swapE - _ZN40_INTERNAL_5f79c534_4_k_cu_afa94ab3_153644cuda3std3__45__cpo4cendE)
_ZN40_INTERNAL_5f79c534_4_k_cu_afa94ab3_153644cuda3std3__45__cpo4cendE:
	.zero		1
	.type		_ZN40_INTERNAL_5f79c534_4_k_cu_afa94ab3_153644cuda3std6ranges3__45__cpo4swapE,@object
	.size		_ZN40_INTERNAL_5f79c534_4_k_cu_afa94ab3_153644cuda3std6ranges3__45__cpo4swapE,(.L_8 - _ZN40_INTERNAL_5f79c534_4_k_cu_afa94ab3_153644cuda3std6ranges3__45__cpo4swapE)
_ZN40_INTERNAL_5f79c534_4_k_cu_afa94ab3_153644cuda3std6ranges3__45__cpo4swapE:
	.zero		1
.L_8:


//--------------------- .nv.constant0._ZN7cutlass13device_kernelINS_4gemm6kernel13GemmUniversalIN4cute5tupleIJiiiiEEENS1_10collective13CollectiveMmaINS1_34MainloopSm90TmaGmmaWarpSpecializedILi5ENS5_IJNS4_1CILi1EEESB_SB_EEENS1_35KernelTmaWarpSpecializedCooperativeEEENS5_IJNSA_ILi128EEENSA_ILi64EEESG_EEENS_6half_tENS5_IJlSB_lEEESI_SJ_NS4_8TiledMMAINS4_8MMA_AtomIJNS4_4SM904GMMA25MMA_64x64x16_F32F16F16_SSILNSN_5MajorE0ELSP_0ELNSN_7ScaleInE1ELSQ_1EEEEEENS4_6LayoutINS5_IJNSA_ILi2EEESB_SB_EEENS5_IJSB_NSA_ILi0EEESW_EEEEENS5_IJNS4_10UnderscoreESZ_SZ_EEEEENS4_13SM90_TMA_LOADENS4_14ComposedLayoutINS4_7SwizzleILi3ELi4ELi3EEENS4_18smem_ptr_flag_bitsILi16EEENST_INS5_IJNSA_ILi8EEESG_EEENS5_IJSG_SB_EEEEEEEvNS4_8identityES12_S1C_vS1D_EENS_8epilogue10collective6detail29Sm90TmaWarpSpecializedAdapterINS1G_15DefaultEpilogueISI_SJ_SJ_NS1F_6thread17LinearCombinationISI_Li1EffLNS1K_9ScaleType4KindE0ELNS_15FloatRoundStyleE2ESI_EENS1_15EpilogueDefaultEEEEEvvEEEEvNT_6ParamsE --------------------------
	.section	.nv.constant0._ZN7cutlass13device_kernelINS_4gemm6kernel13GemmUniversalIN4cute5tupleIJiiiiEEENS1_10collective13CollectiveMmaINS1_34MainloopSm90TmaGmmaWarpSpecializedILi5ENS5_IJNS4_1CILi1EEESB_SB_EEENS1_35KernelTmaWarpSpecializedCooperativeEEENS5_IJNSA_ILi128EEENSA_ILi64EEESG_EEENS_6half_tENS5_IJlSB_lEEESI_SJ_NS4_8TiledMMAINS4_8MMA_AtomIJNS4_4SM904GMMA25MMA_64x64x16_F32F16F16_SSILNSN_5MajorE0ELSP_0ELNSN_7ScaleInE1ELSQ_1EEEEEENS4_6LayoutINS5_IJNSA_ILi2EEESB_SB_EEENS5_IJSB_NSA_ILi0EEESW_EEEEENS5_IJNS4_10UnderscoreESZ_SZ_EEEEENS4_13SM90_TMA_LOADENS4_14ComposedLayoutINS4_7SwizzleILi3ELi4ELi3EEENS4_18smem_ptr_flag_bitsILi16EEENST_INS5_IJNSA_ILi8EEESG_EEENS5_IJSG_SB_EEEEEEEvNS4_8identityES12_S1C_vS1D_EENS_8epilogue10collective6detail29Sm90TmaWarpSpecializedAdapterINS1G_15DefaultEpilogueISI_SJ_SJ_NS1F_6thread17LinearCombinationISI_Li1EffLNS1K_9ScaleType4KindE0ELNS_15FloatRoundStyleE2ESI_EENS1_15EpilogueDefaultEEEEEvvEEEEvNT_6ParamsE,"a",@progbits
	.sectionflags	@""
	.align	4
.nv.constant0._ZN7cutlass13device_kernelINS_4gemm6kernel13GemmUniversalIN4cute5tupleIJiiiiEEENS1_10collective13CollectiveMmaINS1_34MainloopSm90TmaGmmaWarpSpecializedILi5ENS5_IJNS4_1CILi1EEESB_SB_EEENS1_35KernelTmaWarpSpecializedCooperativeEEENS5_IJNSA_ILi128EEENSA_ILi64EEESG_EEENS_6half_tENS5_IJlSB_lEEESI_SJ_NS4_8TiledMMAINS4_8MMA_AtomIJNS4_4SM904GMMA25MMA_64x64x16_F32F16F16_SSILNSN_5MajorE0ELSP_0ELNSN_7ScaleInE1ELSQ_1EEEEEENS4_6LayoutINS5_IJNSA_ILi2EEESB_SB_EEENS5_IJSB_NSA_ILi0EEESW_EEEEENS5_IJNS4_10UnderscoreESZ_SZ_EEEEENS4_13SM90_TMA_LOADENS4_14ComposedLayoutINS4_7SwizzleILi3ELi4ELi3EEENS4_18smem_ptr_flag_bitsILi16EEENST_INS5_IJNSA_ILi8EEESG_EEENS5_IJSG_SB_EEEEEEEvNS4_8identityES12_S1C_vS1D_EENS_8epilogue10collective6detail29Sm90TmaWarpSpecializedAdapterINS1G_15DefaultEpilogueISI_SJ_SJ_NS1F_6thread17LinearCombinationISI_Li1EffLNS1K_9ScaleType4KindE0ELNS_15FloatRoundStyleE2ESI_EENS1_15EpilogueDefaultEEEEEvvEEEEvNT_6ParamsE:
	.zero		1664


//--------------------- SYMBOLS --------------------------

	.type		.nv.reservedSmem.offset0,@object
	.size		.nv.reservedSmem.offset0,0x4
	.type		__assertfail,@function
